//
// Generated by NVIDIA NVVM Compiler
//
// Compiler Build ID: CL-36424714
// Cuda compilation tools, release 13.0, V13.0.88
// Based on NVVM 20.0.0
//

.version 9.0
.target sm_100
.address_size 64

	// .globl	population_izhikevich_step
.const .align 4 .b8 BASE_PARAMS[96] = {205, 204, 204, 61, 205, 204, 76, 62, 0, 0, 130, 194, 0, 0, 0, 64, 154, 153, 153, 62, 205, 204, 76, 61, 10, 215, 163, 60, 205, 204, 76, 62, 0, 0, 130, 194, 0, 0, 0, 65, 205, 204, 204, 61, 205, 204, 76, 61, 10, 215, 163, 60, 205, 204, 76, 62, 0, 0, 92, 194, 0, 0, 128, 64, 205, 204, 76, 62, 205, 204, 76, 61, 10, 215, 163, 60, 0, 0, 128, 62, 0, 0, 92, 194, 205, 204, 76, 61, 205, 204, 76, 62, 205, 204, 76, 61};

.visible .entry population_izhikevich_step(
	.param .u64 .ptr .align 1 population_izhikevich_step_param_0,
	.param .u64 .ptr .align 1 population_izhikevich_step_param_1,
	.param .u64 .ptr .align 1 population_izhikevich_step_param_2,
	.param .u64 .ptr .align 1 population_izhikevich_step_param_3,
	.param .u64 .ptr .align 1 population_izhikevich_step_param_4,
	.param .u64 .ptr .align 1 population_izhikevich_step_param_5,
	.param .u64 .ptr .align 1 population_izhikevich_step_param_6,
	.param .u64 .ptr .align 1 population_izhikevich_step_param_7,
	.param .u64 .ptr .align 1 population_izhikevich_step_param_8,
	.param .u64 .ptr .align 1 population_izhikevich_step_param_9,
	.param .u64 .ptr .align 1 population_izhikevich_step_param_10,
	.param .f32 population_izhikevich_step_param_11,
	.param .u32 population_izhikevich_step_param_12,
	.param .u32 population_izhikevich_step_param_13,
	.param .u32 population_izhikevich_step_param_14
)
{
	.reg .pred 	%p<28>;
	.reg .b16 	%rs<4>;
	.reg .b32 	%r<135>;
	.reg .b32 	%f<238>;
	.reg .b64 	%rd<46>;

	ld.param.u64 	%rd6, [population_izhikevich_step_param_1];
	ld.param.u64 	%rd8, [population_izhikevich_step_param_3];
	ld.param.u64 	%rd9, [population_izhikevich_step_param_4];
	ld.param.u64 	%rd12, [population_izhikevich_step_param_7];
	ld.param.u64 	%rd13, [population_izhikevich_step_param_9];
	ld.param.u64 	%rd14, [population_izhikevich_step_param_10];
	ld.param.f32 	%f66, [population_izhikevich_step_param_11];
	ld.param.u32 	%r57, [population_izhikevich_step_param_12];
	ld.param.u32 	%r59, [population_izhikevich_step_param_13];
	ld.param.u32 	%r58, [population_izhikevich_step_param_14];
	mov.u32 	%r60, %ctaid.x;
	mov.u32 	%r61, %ntid.x;
	mov.u32 	%r62, %tid.x;
	mad.lo.s32 	%r1, %r60, %r61, %r62;
	setp.ge.u32 	%p1, %r1, %r59;
	@%p1 bra 	$L__BB0_46;
	mul.hi.u32 	%r63, %r1, 274877907;
	shr.u32 	%r2, %r63, 6;
	mul.lo.s32 	%r64, %r2, 1000;
	sub.s32 	%r65, %r1, %r64;
	cvt.u16.u32 	%rs2, %r65;
	mul.hi.u16 	%rs3, %rs2, 1049;
	shr.u16 	%rs1, %rs3, 2;
	setp.ge.u32 	%p2, %r2, %r57;
	@%p2 bra 	$L__BB0_46;
	ld.param.u64 	%rd43, [population_izhikevich_step_param_2];
	ld.param.u64 	%rd42, [population_izhikevich_step_param_0];
	cvt.u32.u16 	%r66, %rs1;
	mul.wide.u32 	%rd15, %r66, 24;
	mov.u64 	%rd16, BASE_PARAMS;
	add.s64 	%rd17, %rd16, %rd15;
	ld.const.f32 	%f67, [%rd17];
	ld.const.f32 	%f68, [%rd17+4];
	ld.const.f32 	%f69, [%rd17+8];
	ld.const.f32 	%f70, [%rd17+12];
	ld.const.f32 	%f1, [%rd17+16];
	ld.const.f32 	%f2, [%rd17+20];
	shr.u32 	%r67, %r1, 16;
	xor.b32  	%r68, %r67, %r1;
	mul.lo.s32 	%r69, %r68, 73244475;
	shr.u32 	%r70, %r69, 16;
	and.b32  	%r71, %r69, 65535;
	xor.b32  	%r72, %r71, %r70;
	cvt.rn.f32.u32 	%f71, %r72;
	div.rn.f32 	%f72, %f71, 0f477FFF00;
	add.f32 	%f73, %f72, 0fBF000000;
	fma.rn.f32 	%f74, %f73, 0f3E4CCCCD, 0f3F800000;
	mul.f32 	%f3, %f74, %f67;
	xor.b32  	%r73, %r1, -1640531535;
	shr.u32 	%r74, %r73, 16;
	xor.b32  	%r75, %r74, %r73;
	mul.lo.s32 	%r76, %r75, 73244475;
	shr.u32 	%r77, %r76, 16;
	and.b32  	%r78, %r76, 65535;
	xor.b32  	%r79, %r78, %r77;
	cvt.rn.f32.u32 	%f75, %r79;
	div.rn.f32 	%f76, %f75, 0f477FFF00;
	add.f32 	%f77, %f76, 0fBF000000;
	fma.rn.f32 	%f78, %f77, 0f3E4CCCCD, 0f3F800000;
	mul.f32 	%f4, %f78, %f68;
	xor.b32  	%r80, %r1, 1013904226;
	shr.u32 	%r81, %r80, 16;
	xor.b32  	%r82, %r81, %r80;
	mul.lo.s32 	%r83, %r82, 73244475;
	shr.u32 	%r84, %r83, 16;
	and.b32  	%r85, %r83, 65535;
	xor.b32  	%r86, %r85, %r84;
	cvt.rn.f32.u32 	%f79, %r86;
	div.rn.f32 	%f80, %f79, 0f477FFF00;
	add.f32 	%f81, %f80, 0fBF000000;
	fma.rn.f32 	%f82, %f81, 0f3E4CCCCD, 0f3F800000;
	mul.f32 	%f5, %f82, %f69;
	xor.b32  	%r87, %r1, -626627309;
	shr.u32 	%r88, %r87, 16;
	xor.b32  	%r89, %r88, %r87;
	mul.lo.s32 	%r90, %r89, 73244475;
	shr.u32 	%r91, %r90, 16;
	and.b32  	%r92, %r90, 65535;
	xor.b32  	%r93, %r92, %r91;
	cvt.rn.f32.u32 	%f83, %r93;
	div.rn.f32 	%f84, %f83, 0f477FFF00;
	add.f32 	%f85, %f84, 0fBF000000;
	fma.rn.f32 	%f86, %f85, 0f3E4CCCCD, 0f3F800000;
	mul.f32 	%f6, %f86, %f70;
	cvta.to.global.u64 	%rd18, %rd42;
	mul.wide.u32 	%rd19, %r1, 4;
	add.s64 	%rd1, %rd18, %rd19;
	ld.global.f32 	%f229, [%rd1];
	cvta.to.global.u64 	%rd20, %rd6;
	add.s64 	%rd2, %rd20, %rd19;
	ld.global.f32 	%f230, [%rd2];
	cvta.to.global.u64 	%rd21, %rd43;
	add.s64 	%rd3, %rd21, %rd19;
	ld.global.f32 	%f233, [%rd3];
	shl.b32 	%r94, %r2, 2;
	add.s32 	%r95, %r94, %r66;
	cvta.to.global.u64 	%rd22, %rd8;
	mul.wide.u32 	%rd23, %r95, 4;
	add.s64 	%rd4, %rd22, %rd23;
	ld.global.f32 	%f10, [%rd4];
	cvta.to.global.u64 	%rd24, %rd9;
	mul.wide.u32 	%rd25, %r2, 4;
	add.s64 	%rd26, %rd24, %rd25;
	ld.global.nc.f32 	%f87, [%rd26];
	sub.f32 	%f88, %f66, %f87;
	mul.f32 	%f208, %f88, 0f42480000;
	setp.gt.s16 	%p3, %rs1, 1;
	@%p3 bra 	$L__BB0_6;
	setp.eq.s16 	%p5, %rs1, 0;
	@%p5 bra 	$L__BB0_4;
	bra.uni 	$L__BB0_8;
$L__BB0_4:
	ld.param.u64 	%rd45, [population_izhikevich_step_param_6];
	cvta.to.global.u64 	%rd33, %rd45;
	mul.wide.u32 	%rd34, %r2, 4;
	add.s64 	%rd35, %rd33, %rd34;
	ld.global.nc.f32 	%f91, [%rd35];
	mul.f32 	%f208, %f91, 0f42200000;
	bra.uni 	$L__BB0_8;
$L__BB0_5:
	cvta.to.global.u64 	%rd30, %rd12;
	mul.wide.u32 	%rd31, %r2, 4;
	add.s64 	%rd32, %rd30, %rd31;
	ld.global.nc.f32 	%f90, [%rd32];
	mul.f32 	%f208, %f90, 0f42200000;
	bra.uni 	$L__BB0_8;
$L__BB0_6:
	setp.eq.s16 	%p4, %rs1, 2;
	@%p4 bra 	$L__BB0_5;
	ld.param.u64 	%rd44, [population_izhikevich_step_param_5];
	cvta.to.global.u64 	%rd27, %rd44;
	mul.wide.u32 	%rd28, %r2, 4;
	add.s64 	%rd29, %rd27, %rd28;
	ld.global.nc.f32 	%f89, [%rd29];
	mul.f32 	%f208, %f89, 0f42200000;
$L__BB0_8:
	setp.eq.s32 	%p6, %r58, 0;
	mov.f32 	%f237, 0f00000000;
	mov.b32 	%r105, 0;
	mov.u32 	%r106, %r105;
	@%p6 bra 	$L__BB0_41;
	and.b32  	%r3, %r58, 3;
	setp.lt.u32 	%p7, %r58, 4;
	mov.b32 	%r110, 0;
	mov.u32 	%r106, %r110;
	mov.u32 	%r105, %r110;
	@%p7 bra 	$L__BB0_32;
	and.b32  	%r100, %r58, -4;
	neg.s32 	%r101, %r100;
	mov.b32 	%r110, 0;
$L__BB0_11:
	mul.f32 	%f94, %f2, %f233;
	sub.f32 	%f95, %f208, %f94;
	sub.f32 	%f96, %f229, %f233;
	fma.rn.f32 	%f97, %f1, %f96, %f95;
	add.f32 	%f19, %f233, %f97;
	sub.f32 	%f98, %f19, %f229;
	fma.rn.f32 	%f99, %f1, %f98, %f10;
	mul.f32 	%f100, %f229, 0f3D23D70A;
	mul.f32 	%f101, %f229, %f100;
	fma.rn.f32 	%f102, %f229, 0f40A00000, %f101;
	add.f32 	%f103, %f102, 0f430C0000;
	sub.f32 	%f104, %f103, %f230;
	add.f32 	%f105, %f104, %f99;
	fma.rn.f32 	%f106, %f105, 0f3F000000, %f229;
	mul.f32 	%f107, %f106, 0f3D23D70A;
	mul.f32 	%f108, %f106, %f107;
	fma.rn.f32 	%f109, %f106, 0f40A00000, %f108;
	add.f32 	%f110, %f109, 0f430C0000;
	sub.f32 	%f111, %f110, %f230;
	add.f32 	%f112, %f99, %f111;
	fma.rn.f32 	%f212, %f112, 0f3F000000, %f106;
	mul.f32 	%f113, %f4, %f212;
	sub.f32 	%f114, %f113, %f230;
	fma.rn.f32 	%f213, %f3, %f114, %f230;
	setp.ltu.f32 	%p8, %f212, 0f41F00000;
	@%p8 bra 	$L__BB0_16;
	add.f32 	%f213, %f6, %f213;
	add.s32 	%r110, %r110, 1;
	setp.eq.s16 	%p9, %rs1, 1;
	@%p9 bra 	$L__BB0_15;
	setp.ne.s16 	%p10, %rs1, 0;
	mov.f32 	%f212, %f5;
	@%p10 bra 	$L__BB0_16;
	add.s32 	%r105, %r105, 1;
	mov.f32 	%f212, %f5;
	bra.uni 	$L__BB0_16;
$L__BB0_15:
	add.s32 	%r106, %r106, 1;
	mov.f32 	%f212, %f5;
$L__BB0_16:
	mul.f32 	%f115, %f2, %f19;
	sub.f32 	%f116, %f208, %f115;
	sub.f32 	%f117, %f212, %f19;
	fma.rn.f32 	%f118, %f1, %f117, %f116;
	add.f32 	%f25, %f19, %f118;
	sub.f32 	%f119, %f25, %f212;
	fma.rn.f32 	%f120, %f1, %f119, %f10;
	mul.f32 	%f121, %f212, 0f3D23D70A;
	mul.f32 	%f122, %f212, %f121;
	fma.rn.f32 	%f123, %f212, 0f40A00000, %f122;
	add.f32 	%f124, %f123, 0f430C0000;
	sub.f32 	%f125, %f124, %f213;
	add.f32 	%f126, %f125, %f120;
	fma.rn.f32 	%f127, %f126, 0f3F000000, %f212;
	mul.f32 	%f128, %f127, 0f3D23D70A;
	mul.f32 	%f129, %f127, %f128;
	fma.rn.f32 	%f130, %f127, 0f40A00000, %f129;
	add.f32 	%f131, %f130, 0f430C0000;
	sub.f32 	%f132, %f131, %f213;
	add.f32 	%f133, %f120, %f132;
	fma.rn.f32 	%f214, %f133, 0f3F000000, %f127;
	mul.f32 	%f134, %f4, %f214;
	sub.f32 	%f135, %f134, %f213;
	fma.rn.f32 	%f215, %f3, %f135, %f213;
	setp.ltu.f32 	%p11, %f214, 0f41F00000;
	@%p11 bra 	$L__BB0_21;
	add.f32 	%f215, %f6, %f215;
	add.s32 	%r110, %r110, 1;
	setp.eq.s16 	%p12, %rs1, 0;
	@%p12 bra 	$L__BB0_20;
	setp.ne.s16 	%p13, %rs1, 1;
	mov.f32 	%f214, %f5;
	@%p13 bra 	$L__BB0_21;
	add.s32 	%r106, %r106, 1;
	mov.f32 	%f214, %f5;
	bra.uni 	$L__BB0_21;
$L__BB0_20:
	add.s32 	%r105, %r105, 1;
	mov.f32 	%f214, %f5;
$L__BB0_21:
	mul.f32 	%f136, %f2, %f25;
	sub.f32 	%f137, %f208, %f136;
	sub.f32 	%f138, %f214, %f25;
	fma.rn.f32 	%f139, %f1, %f138, %f137;
	add.f32 	%f31, %f25, %f139;
	sub.f32 	%f140, %f31, %f214;
	fma.rn.f32 	%f141, %f1, %f140, %f10;
	mul.f32 	%f142, %f214, 0f3D23D70A;
	mul.f32 	%f143, %f214, %f142;
	fma.rn.f32 	%f144, %f214, 0f40A00000, %f143;
	add.f32 	%f145, %f144, 0f430C0000;
	sub.f32 	%f146, %f145, %f215;
	add.f32 	%f147, %f146, %f141;
	fma.rn.f32 	%f148, %f147, 0f3F000000, %f214;
	mul.f32 	%f149, %f148, 0f3D23D70A;
	mul.f32 	%f150, %f148, %f149;
	fma.rn.f32 	%f151, %f148, 0f40A00000, %f150;
	add.f32 	%f152, %f151, 0f430C0000;
	sub.f32 	%f153, %f152, %f215;
	add.f32 	%f154, %f141, %f153;
	fma.rn.f32 	%f216, %f154, 0f3F000000, %f148;
	mul.f32 	%f155, %f4, %f216;
	sub.f32 	%f156, %f155, %f215;
	fma.rn.f32 	%f217, %f3, %f156, %f215;
	setp.ltu.f32 	%p14, %f216, 0f41F00000;
	@%p14 bra 	$L__BB0_26;
	add.f32 	%f217, %f6, %f217;
	add.s32 	%r110, %r110, 1;
	setp.eq.s16 	%p15, %rs1, 0;
	@%p15 bra 	$L__BB0_25;
	setp.ne.s16 	%p16, %rs1, 1;
	mov.f32 	%f216, %f5;
	@%p16 bra 	$L__BB0_26;
	add.s32 	%r106, %r106, 1;
	mov.f32 	%f216, %f5;
	bra.uni 	$L__BB0_26;
$L__BB0_25:
	add.s32 	%r105, %r105, 1;
	mov.f32 	%f216, %f5;
$L__BB0_26:
	mul.f32 	%f157, %f2, %f31;
	sub.f32 	%f158, %f208, %f157;
	sub.f32 	%f159, %f216, %f31;
	fma.rn.f32 	%f160, %f1, %f159, %f158;
	add.f32 	%f233, %f31, %f160;
	sub.f32 	%f161, %f233, %f216;
	fma.rn.f32 	%f162, %f1, %f161, %f10;
	mul.f32 	%f163, %f216, 0f3D23D70A;
	mul.f32 	%f164, %f216, %f163;
	fma.rn.f32 	%f165, %f216, 0f40A00000, %f164;
	add.f32 	%f166, %f165, 0f430C0000;
	sub.f32 	%f167, %f166, %f217;
	add.f32 	%f168, %f167, %f162;
	fma.rn.f32 	%f169, %f168, 0f3F000000, %f216;
	mul.f32 	%f170, %f169, 0f3D23D70A;
	mul.f32 	%f171, %f169, %f170;
	fma.rn.f32 	%f172, %f169, 0f40A00000, %f171;
	add.f32 	%f173, %f172, 0f430C0000;
	sub.f32 	%f174, %f173, %f217;
	add.f32 	%f175, %f162, %f174;
	fma.rn.f32 	%f229, %f175, 0f3F000000, %f169;
	mul.f32 	%f176, %f4, %f229;
	sub.f32 	%f177, %f176, %f217;
	fma.rn.f32 	%f230, %f3, %f177, %f217;
	setp.ltu.f32 	%p17, %f229, 0f41F00000;
	@%p17 bra 	$L__BB0_31;
	add.f32 	%f230, %f6, %f230;
	add.s32 	%r110, %r110, 1;
	setp.eq.s16 	%p18, %rs1, 0;
	@%p18 bra 	$L__BB0_30;
	setp.ne.s16 	%p19, %rs1, 1;
	mov.f32 	%f229, %f5;
	@%p19 bra 	$L__BB0_31;
	add.s32 	%r106, %r106, 1;
	mov.f32 	%f229, %f5;
	bra.uni 	$L__BB0_31;
$L__BB0_30:
	add.s32 	%r105, %r105, 1;
	mov.f32 	%f229, %f5;
$L__BB0_31:
	add.s32 	%r101, %r101, 4;
	setp.ne.s32 	%p20, %r101, 0;
	@%p20 bra 	$L__BB0_11;
$L__BB0_32:
	setp.eq.s32 	%p21, %r3, 0;
	@%p21 bra 	$L__BB0_40;
	neg.s32 	%r123, %r3;
$L__BB0_34:
	.pragma "nounroll";
	mul.f32 	%f178, %f2, %f233;
	sub.f32 	%f179, %f208, %f178;
	sub.f32 	%f180, %f229, %f233;
	fma.rn.f32 	%f181, %f1, %f180, %f179;
	add.f32 	%f233, %f233, %f181;
	sub.f32 	%f182, %f233, %f229;
	fma.rn.f32 	%f183, %f1, %f182, %f10;
	mul.f32 	%f184, %f229, 0f3D23D70A;
	mul.f32 	%f185, %f229, %f184;
	fma.rn.f32 	%f186, %f229, 0f40A00000, %f185;
	add.f32 	%f187, %f186, 0f430C0000;
	sub.f32 	%f188, %f187, %f230;
	add.f32 	%f189, %f188, %f183;
	fma.rn.f32 	%f190, %f189, 0f3F000000, %f229;
	mul.f32 	%f191, %f190, 0f3D23D70A;
	mul.f32 	%f192, %f190, %f191;
	fma.rn.f32 	%f193, %f190, 0f40A00000, %f192;
	add.f32 	%f194, %f193, 0f430C0000;
	sub.f32 	%f195, %f194, %f230;
	add.f32 	%f196, %f183, %f195;
	fma.rn.f32 	%f229, %f196, 0f3F000000, %f190;
	mul.f32 	%f197, %f4, %f229;
	sub.f32 	%f198, %f197, %f230;
	fma.rn.f32 	%f230, %f3, %f198, %f230;
	setp.ltu.f32 	%p22, %f229, 0f41F00000;
	@%p22 bra 	$L__BB0_39;
	add.f32 	%f230, %f6, %f230;
	add.s32 	%r110, %r110, 1;
	setp.eq.s16 	%p23, %rs1, 0;
	@%p23 bra 	$L__BB0_38;
	setp.ne.s16 	%p24, %rs1, 1;
	mov.f32 	%f229, %f5;
	@%p24 bra 	$L__BB0_39;
	add.s32 	%r106, %r106, 1;
	mov.f32 	%f229, %f5;
	bra.uni 	$L__BB0_39;
$L__BB0_38:
	add.s32 	%r105, %r105, 1;
	mov.f32 	%f229, %f5;
$L__BB0_39:
	add.s32 	%r123, %r123, 1;
	setp.ne.s32 	%p25, %r123, 0;
	@%p25 bra 	$L__BB0_34;
$L__BB0_40:
	cvt.rn.f32.u32 	%f237, %r110;
$L__BB0_41:
	st.global.f32 	[%rd1], %f229;
	st.global.f32 	[%rd2], %f230;
	st.global.f32 	[%rd3], %f233;
	setp.eq.s32 	%p26, %r105, 0;
	@%p26 bra 	$L__BB0_43;
	cvta.to.global.u64 	%rd36, %rd13;
	mul.wide.u32 	%rd37, %r2, 4;
	add.s64 	%rd38, %rd36, %rd37;
	cvt.rn.f32.u32 	%f199, %r105;
	atom.global.add.f32 	%f200, [%rd38], %f199;
$L__BB0_43:
	setp.eq.s32 	%p27, %r106, 0;
	@%p27 bra 	$L__BB0_45;
	cvta.to.global.u64 	%rd39, %rd14;
	mul.wide.u32 	%rd40, %r2, 4;
	add.s64 	%rd41, %rd39, %rd40;
	cvt.rn.f32.u32 	%f201, %r106;
	atom.global.add.f32 	%f202, [%rd41], %f201;
$L__BB0_45:
	cvt.rn.f32.u32 	%f203, %r58;
	fma.rn.f32 	%f204, %f203, 0fBDCCCCCD, %f237;
	mul.f32 	%f205, %f204, 0f3A83126F;
	div.rn.f32 	%f206, %f205, 0f437A0000;
	atom.global.add.f32 	%f207, [%rd4], %f206;
$L__BB0_46:
	ret;

}
	// .globl	population_spike_emit
.visible .entry population_spike_emit(
	.param .u64 .ptr .align 1 population_spike_emit_param_0,
	.param .u64 .ptr .align 1 population_spike_emit_param_1,
	.param .u64 .ptr .align 1 population_spike_emit_param_2,
	.param .u64 .ptr .align 1 population_spike_emit_param_3,
	.param .u64 .ptr .align 1 population_spike_emit_param_4,
	.param .u64 .ptr .align 1 population_spike_emit_param_5,
	.param .u64 .ptr .align 1 population_spike_emit_param_6,
	.param .f32 population_spike_emit_param_7,
	.param .u32 population_spike_emit_param_8,
	.param .u32 population_spike_emit_param_9,
	.param .u32 population_spike_emit_param_10,
	.param .u32 population_spike_emit_param_11,
	.param .u32 population_spike_emit_param_12
)
{
	.reg .pred 	%p<7>;
	.reg .b32 	%r<20>;
	.reg .b32 	%f<22>;
	.reg .b64 	%rd<29>;

	ld.param.u64 	%rd1, [population_spike_emit_param_0];
	ld.param.u64 	%rd2, [population_spike_emit_param_1];
	ld.param.u64 	%rd3, [population_spike_emit_param_2];
	ld.param.u64 	%rd4, [population_spike_emit_param_3];
	ld.param.u64 	%rd5, [population_spike_emit_param_4];
	ld.param.u64 	%rd6, [population_spike_emit_param_5];
	ld.param.u64 	%rd7, [population_spike_emit_param_6];
	ld.param.f32 	%f3, [population_spike_emit_param_7];
	ld.param.u32 	%r7, [population_spike_emit_param_8];
	ld.param.u32 	%r3, [population_spike_emit_param_9];
	ld.param.u32 	%r4, [population_spike_emit_param_10];
	ld.param.u32 	%r5, [population_spike_emit_param_11];
	ld.param.u32 	%r6, [population_spike_emit_param_12];
	mov.u32 	%r8, %ctaid.x;
	mov.u32 	%r9, %ntid.x;
	mov.u32 	%r10, %tid.x;
	mad.lo.s32 	%r1, %r8, %r9, %r10;
	setp.ge.u32 	%p1, %r1, %r7;
	@%p1 bra 	$L__BB1_4;
	cvta.to.global.u64 	%rd8, %rd1;
	cvta.to.global.u64 	%rd9, %rd2;
	mul.wide.u32 	%rd10, %r1, 4;
	add.s64 	%rd11, %rd8, %rd10;
	ld.global.nc.f32 	%f4, [%rd11];
	add.s64 	%rd12, %rd9, %rd10;
	ld.global.nc.f32 	%f5, [%rd12];
	mul.lo.s32 	%r11, %r6, 250;
	cvt.rn.f32.u32 	%f6, %r11;
	div.rn.f32 	%f1, %f4, %f6;
	div.rn.f32 	%f7, %f5, %f6;
	setp.le.f32 	%p2, %f1, 0f3E4CCCCD;
	setp.le.f32 	%p3, %f7, 0f3E19999A;
	or.pred  	%p4, %p2, %p3;
	@%p4 bra 	$L__BB1_4;
	cvta.to.global.u64 	%rd13, %rd7;
	atom.global.add.u32 	%r2, [%rd13], 1;
	setp.ge.u32 	%p5, %r2, %r5;
	@%p5 bra 	$L__BB1_4;
	cvta.to.global.u64 	%rd14, %rd4;
	cvta.to.global.u64 	%rd15, %rd3;
	add.s64 	%rd17, %rd15, %rd10;
	ld.global.nc.f32 	%f8, [%rd17];
	cvta.to.global.u64 	%rd18, %rd5;
	add.s64 	%rd19, %rd18, %rd10;
	ld.global.nc.u32 	%r12, [%rd19];
	setp.gt.u32 	%p6, %r12, 2;
	cvt.rn.f32.u32 	%f9, %r12;
	min.f32 	%f10, %f9, 0f41200000;
	fma.rn.f32 	%f11, %f10, 0f3F000000, 0f3F800000;
	selp.f32 	%f12, %f11, 0f3F800000, %p6;
	sub.f32 	%f13, %f3, %f8;
	add.f32 	%f14, %f1, %f7;
	mul.f32 	%f15, %f14, 0f3F000000;
	mul.f32 	%f16, %f13, %f12;
	mul.f32 	%f17, %f15, %f16;
	mul.f32 	%f18, %f17, 0f41200000;
	mul.lo.s32 	%r13, %r1, 3;
	mul.wide.u32 	%rd20, %r13, 4;
	add.s64 	%rd21, %rd14, %rd20;
	ld.global.nc.f32 	%f19, [%rd21];
	add.s32 	%r14, %r13, 1;
	mul.wide.u32 	%rd22, %r14, 4;
	add.s64 	%rd23, %rd14, %rd22;
	ld.global.nc.f32 	%f20, [%rd23];
	add.s32 	%r15, %r13, 2;
	mul.wide.u32 	%rd24, %r15, 4;
	add.s64 	%rd25, %rd14, %rd24;
	ld.global.nc.f32 	%f21, [%rd25];
	selp.b32 	%r16, %r12, 0, %p6;
	cvta.to.global.u64 	%rd26, %rd6;
	mul.wide.u32 	%rd27, %r2, 92;
	add.s64 	%rd28, %rd26, %rd27;
	st.global.u32 	[%rd28], %r3;
	st.global.u32 	[%rd28+4], %r1;
	st.global.f32 	[%rd28+8], %f19;
	st.global.f32 	[%rd28+12], %f20;
	st.global.f32 	[%rd28+16], %f21;
	st.global.f32 	[%rd28+20], %f18;
	mov.b32 	%r17, -1;
	st.global.u32 	[%rd28+24], %r17;
	st.global.u32 	[%rd28+28], %r17;
	st.global.u32 	[%rd28+32], %r17;
	st.global.u32 	[%rd28+36], %r17;
	st.global.u32 	[%rd28+40], %r17;
	st.global.u32 	[%rd28+44], %r17;
	st.global.u32 	[%rd28+48], %r17;
	st.global.u32 	[%rd28+52], %r17;
	mov.b32 	%r18, 0;
	st.global.u32 	[%rd28+56], %r18;
	mov.b32 	%r19, 2;
	st.global.u32 	[%rd28+60], %r19;
	st.global.u32 	[%rd28+64], %r18;
	st.global.u32 	[%rd28+68], %r17;
	st.global.u32 	[%rd28+72], %r17;
	st.global.f32 	[%rd28+76], %f8;
	st.global.u32 	[%rd28+80], %r18;
	st.global.u32 	[%rd28+84], %r16;
	st.global.u32 	[%rd28+88], %r4;
$L__BB1_4:
	ret;

}
	// .globl	reset_population_rates
.visible .entry reset_population_rates(
	.param .u64 .ptr .align 1 reset_population_rates_param_0,
	.param .u64 .ptr .align 1 reset_population_rates_param_1,
	.param .u32 reset_population_rates_param_2
)
{
	.reg .pred 	%p<2>;
	.reg .b32 	%r<7>;
	.reg .b64 	%rd<8>;

	ld.param.u64 	%rd1, [reset_population_rates_param_0];
	ld.param.u64 	%rd2, [reset_population_rates_param_1];
	ld.param.u32 	%r2, [reset_population_rates_param_2];
	mov.u32 	%r3, %ctaid.x;
	mov.u32 	%r4, %ntid.x;
	mov.u32 	%r5, %tid.x;
	mad.lo.s32 	%r1, %r3, %r4, %r5;
	setp.ge.u32 	%p1, %r1, %r2;
	@%p1 bra 	$L__BB2_2;
	cvta.to.global.u64 	%rd3, %rd1;
	cvta.to.global.u64 	%rd4, %rd2;
	mul.wide.u32 	%rd5, %r1, 4;
	add.s64 	%rd6, %rd3, %rd5;
	mov.b32 	%r6, 0;
	st.global.u32 	[%rd6], %r6;
	add.s64 	%rd7, %rd4, %rd5;
	st.global.u32 	[%rd7], %r6;
$L__BB2_2:
	ret;

}
	// .globl	init_population_state
.visible .entry init_population_state(
	.param .u64 .ptr .align 1 init_population_state_param_0,
	.param .u64 .ptr .align 1 init_population_state_param_1,
	.param .u64 .ptr .align 1 init_population_state_param_2,
	.param .u64 .ptr .align 1 init_population_state_param_3,
	.param .u32 init_population_state_param_4,
	.param .u32 init_population_state_param_5
)
{
	.reg .pred 	%p<3>;
	.reg .b16 	%rs<4>;
	.reg .b32 	%r<29>;
	.reg .b32 	%f<14>;
	.reg .b64 	%rd<18>;

	ld.param.u64 	%rd1, [init_population_state_param_0];
	ld.param.u64 	%rd2, [init_population_state_param_1];
	ld.param.u64 	%rd3, [init_population_state_param_2];
	ld.param.u64 	%rd4, [init_population_state_param_3];
	ld.param.u32 	%r2, [init_population_state_param_4];
	ld.param.u32 	%r3, [init_population_state_param_5];
	mov.u32 	%r4, %ctaid.x;
	mov.u32 	%r5, %ntid.x;
	mov.u32 	%r6, %tid.x;
	mad.lo.s32 	%r1, %r4, %r5, %r6;
	setp.ge.u32 	%p1, %r1, %r3;
	@%p1 bra 	$L__BB3_2;
	cvta.to.global.u64 	%rd5, %rd1;
	cvta.to.global.u64 	%rd6, %rd2;
	cvta.to.global.u64 	%rd7, %rd3;
	mul.hi.u32 	%r7, %r1, 274877907;
	shr.u32 	%r8, %r7, 6;
	mul.lo.s32 	%r9, %r8, 1000;
	sub.s32 	%r10, %r1, %r9;
	cvt.u16.u32 	%rs1, %r10;
	mul.hi.u16 	%rs2, %rs1, 1049;
	shr.u16 	%rs3, %rs2, 2;
	cvt.u32.u16 	%r11, %rs3;
	mul.wide.u32 	%rd8, %r11, 24;
	mov.u64 	%rd9, BASE_PARAMS;
	add.s64 	%rd10, %rd9, %rd8;
	ld.const.f32 	%f1, [%rd10+4];
	ld.const.f32 	%f2, [%rd10+8];
	xor.b32  	%r12, %r1, 1013904226;
	shr.u32 	%r13, %r12, 16;
	xor.b32  	%r14, %r13, %r12;
	mul.lo.s32 	%r15, %r14, 73244475;
	shr.u32 	%r16, %r15, 16;
	and.b32  	%r17, %r15, 65535;
	xor.b32  	%r18, %r17, %r16;
	cvt.rn.f32.u32 	%f3, %r18;
	div.rn.f32 	%f4, %f3, 0f477FFF00;
	add.f32 	%f5, %f4, 0fBF000000;
	fma.rn.f32 	%f6, %f5, 0f3E4CCCCD, 0f3F800000;
	mul.f32 	%f7, %f6, %f2;
	xor.b32  	%r19, %r1, -1640531535;
	shr.u32 	%r20, %r19, 16;
	xor.b32  	%r21, %r20, %r19;
	mul.lo.s32 	%r22, %r21, 73244475;
	shr.u32 	%r23, %r22, 16;
	and.b32  	%r24, %r22, 65535;
	xor.b32  	%r25, %r24, %r23;
	cvt.rn.f32.u32 	%f8, %r25;
	div.rn.f32 	%f9, %f8, 0f477FFF00;
	add.f32 	%f10, %f9, 0fBF000000;
	fma.rn.f32 	%f11, %f10, 0f3E4CCCCD, 0f3F800000;
	mul.f32 	%f12, %f11, %f1;
	mul.wide.u32 	%rd11, %r1, 4;
	add.s64 	%rd12, %rd5, %rd11;
	st.global.f32 	[%rd12], %f7;
	mul.f32 	%f13, %f12, %f7;
	add.s64 	%rd13, %rd6, %rd11;
	st.global.f32 	[%rd13], %f13;
	add.s64 	%rd14, %rd7, %rd11;
	mov.b32 	%r26, 0;
	st.global.u32 	[%rd14], %r26;
$L__BB3_2:
	shl.b32 	%r27, %r2, 2;
	setp.ge.u32 	%p2, %r1, %r27;
	@%p2 bra 	$L__BB3_4;
	cvta.to.global.u64 	%rd15, %rd4;
	mul.wide.u32 	%rd16, %r1, 4;
	add.s64 	%rd17, %rd15, %rd16;
	mov.b32 	%r28, 0;
	st.global.u32 	[%rd17], %r28;
$L__BB3_4:
	ret;

}


// ===== COMPILED SASS (sm_100) =====

	.target	sm_100

	.elftype	@"ET_EXEC"


//--------------------- .note.nv.tkinfo           --------------------------
	.section	.note.nv.tkinfo,"",@"SHT_NOTE"
	.sectionflags	@"SHF_NOTE_NV_TKINFO"
	.tkinfo
        /*0018*/ 	.word	0x00000002
        /*0030*/ 	.string	""
        /*0030*/ 	.string	"ptxas"
        /*0030*/ 	.string	"Cuda compilation tools, release 13.0, V13.0.88"
        /*0030*/ 	.string	"Build cuda_13.0.r13.0/compiler.36424714_0"
        /*0030*/ 	.string	"-arch sm_100 -m 64 "



//--------------------- .note.nv.cuinfo           --------------------------
	.section	.note.nv.cuinfo,"",@"SHT_NOTE"
	.sectionflags	@"SHF_NOTE_NV_CUINFO"
        /*0018*/ 	.short	0x0002
        /*001a*/ 	.short	0x0064
        /*001c*/ 	.short	0x0082
	.zero		2


//--------------------- .nv.info                  --------------------------
	.section	.nv.info,"",@"SHT_CUDA_INFO"
	.align	4


	//----- nvinfo : EIATTR_REGCOUNT
	.align		4
        /*0000*/ 	.byte	0x04, 0x2f
        /*0002*/ 	.short	(.L_2 - .L_1)
	.align		4
.L_1:
        /*0004*/ 	.word	index@(population_izhikevich_step)
        /*0008*/ 	.word	0x0000001d


	//----- nvinfo : EIATTR_FRAME_SIZE
	.align		4
.L_2:
        /*000c*/ 	.byte	0x04, 0x11
        /*000e*/ 	.short	(.L_4 - .L_3)
	.align		4
.L_3:
        /*0010*/ 	.word	index@($__internal_2_$__cuda_sm3x_div_rn_noftz_f32_slowpath)
        /*0014*/ 	.word	0x00000000


	//----- nvinfo : EIATTR_FRAME_SIZE
	.align		4
.L_4:
        /*0018*/ 	.byte	0x04, 0x11
        /*001a*/ 	.short	(.L_6 - .L_5)
	.align		4
.L_5:
        /*001c*/ 	.word	index@(population_izhikevich_step)
        /*0020*/ 	.word	0x00000000


	//----- nvinfo : EIATTR_REGCOUNT
	.align		4
.L_6:
        /*0024*/ 	.byte	0x04, 0x2f
        /*0026*/ 	.short	(.L_8 - .L_7)
	.align		4
.L_7:
        /*0028*/ 	.word	index@(population_spike_emit)
        /*002c*/ 	.word	0x00000016


	//----- nvinfo : EIATTR_FRAME_SIZE
	.align		4
.L_8:
        /*0030*/ 	.byte	0x04, 0x11
        /*0032*/ 	.short	(.L_10 - .L_9)
	.align		4
.L_9:
        /*0034*/ 	.word	index@($__internal_1_$__cuda_sm3x_div_rn_noftz_f32_slowpath)
        /*0038*/ 	.word	0x00000000


	//----- nvinfo : EIATTR_FRAME_SIZE
	.align		4
.L_10:
        /*003c*/ 	.byte	0x04, 0x11
        /*003e*/ 	.short	(.L_12 - .L_11)
	.align		4
.L_11:
        /*0040*/ 	.word	index@(population_spike_emit)
        /*0044*/ 	.word	0x00000000


	//----- nvinfo : EIATTR_REGCOUNT
	.align		4
.L_12:
        /*0048*/ 	.byte	0x04, 0x2f
        /*004a*/ 	.short	(.L_14 - .L_13)
	.align		4
.L_13:
        /*004c*/ 	.word	index@(reset_population_rates)
        /*0050*/ 	.word	0x0000000a


	//----- nvinfo : EIATTR_FRAME_SIZE
	.align		4
.L_14:
        /*0054*/ 	.byte	0x04, 0x11
        /*0056*/ 	.short	(.L_16 - .L_15)
	.align		4
.L_15:
        /*0058*/ 	.word	index@(reset_population_rates)
        /*005c*/ 	.word	0x00000000


	//----- nvinfo : EIATTR_REGCOUNT
	.align		4
.L_16:
        /*0060*/ 	.byte	0x04, 0x2f
        /*0062*/ 	.short	(.L_18 - .L_17)
	.align		4
.L_17:
        /*0064*/ 	.word	index@(init_population_state)
        /*0068*/ 	.word	0x00000012


	//----- nvinfo : EIATTR_FRAME_SIZE
	.align		4
.L_18:
        /*006c*/ 	.byte	0x04, 0x11
        /*006e*/ 	.short	(.L_20 - .L_19)
	.align		4
.L_19:
        /*0070*/ 	.word	index@($__internal_0_$__cuda_sm3x_div_rn_noftz_f32_slowpath)
        /*0074*/ 	.word	0x00000000


	//----- nvinfo : EIATTR_FRAME_SIZE
	.align		4
.L_20:
        /*0078*/ 	.byte	0x04, 0x11
        /*007a*/ 	.short	(.L_22 - .L_21)
	.align		4
.L_21:
        /*007c*/ 	.word	index@(init_population_state)
        /*0080*/ 	.word	0x00000000


	//----- nvinfo : EIATTR_MIN_STACK_SIZE
	.align		4
.L_22:
        /*0084*/ 	.byte	0x04, 0x12
        /*0086*/ 	.short	(.L_24 - .L_23)
	.align		4
.L_23:
        /*0088*/ 	.word	index@(init_population_state)
        /*008c*/ 	.word	0x00000000


	//----- nvinfo : EIATTR_MIN_STACK_SIZE
	.align		4
.L_24:
        /*0090*/ 	.byte	0x04, 0x12
        /*0092*/ 	.short	(.L_26 - .L_25)
	.align		4
.L_25:
        /*0094*/ 	.word	index@(reset_population_rates)
        /*0098*/ 	.word	0x00000000


	//----- nvinfo : EIATTR_MIN_STACK_SIZE
	.align		4
.L_26:
        /*009c*/ 	.byte	0x04, 0x12
        /*009e*/ 	.short	(.L_28 - .L_27)
	.align		4
.L_27:
        /*00a0*/ 	.word	index@(population_spike_emit)
        /*00a4*/ 	.word	0x00000000


	//----- nvinfo : EIATTR_MIN_STACK_SIZE
	.align		4
.L_28:
        /*00a8*/ 	.byte	0x04, 0x12
        /*00aa*/ 	.short	(.L_30 - .L_29)
	.align		4
.L_29:
        /*00ac*/ 	.word	index@(population_izhikevich_step)
        /*00b0*/ 	.word	0x00000000
.L_30:


//--------------------- .nv.compat                --------------------------
	.section	.nv.compat,"",@"SHT_CUDA_COMPAT_INFO"
	.align	4
        /*0000*/ 	.byte	0x02, 0x09, 0x00, 0x00, 0x02, 0x02, 0x01, 0x00, 0x02, 0x05, 0x05, 0x00, 0x03, 0x07, 0x01, 0x01
        /*0010*/ 	.byte	0x02, 0x03, 0x00, 0x00, 0x02, 0x06, 0x01, 0x00, 0x04, 0x0b, 0x08, 0x00, 0x01, 0x00, 0x00, 0x00
        /*0020*/ 	.byte	0x00, 0x00, 0x00, 0x00


//--------------------- .nv.info.init_population_state --------------------------
	.section	.nv.info.init_population_state,"",@"SHT_CUDA_INFO"
	.sectionflags	@""
	.align	4


	//----- nvinfo : EIATTR_CUDA_API_VERSION
	.align		4
        /*0000*/ 	.byte	0x04, 0x37
        /*0002*/ 	.short	(.L_32 - .L_31)
.L_31:
        /*0004*/ 	.word	0x00000082


	//----- nvinfo : EIATTR_KPARAM_INFO
	.align		4
.L_32:
        /*0008*/ 	.byte	0x04, 0x17
        /*000a*/ 	.short	(.L_34 - .L_33)
.L_33:
        /*000c*/ 	.word	0x00000000
        /*0010*/ 	.short	0x0005
        /*0012*/ 	.short	0x0024
        /*0014*/ 	.byte	0x00, 0xf0, 0x11, 0x00


	//----- nvinfo : EIATTR_KPARAM_INFO
	.align		4
.L_34:
        /*0018*/ 	.byte	0x04, 0x17
        /*001a*/ 	.short	(.L_36 - .L_35)
.L_35:
        /*001c*/ 	.word	0x00000000
        /*0020*/ 	.short	0x0004
        /*0022*/ 	.short	0x0020
        /*0024*/ 	.byte	0x00, 0xf0, 0x11, 0x00


	//----- nvinfo : EIATTR_KPARAM_INFO
	.align		4
.L_36:
        /*0028*/ 	.byte	0x04, 0x17
        /*002a*/ 	.short	(.L_38 - .L_37)
.L_37:
        /*002c*/ 	.word	0x00000000
        /*0030*/ 	.short	0x0003
        /*0032*/ 	.short	0x0018
        /*0034*/ 	.byte	0x00, 0xf5, 0x21, 0x00


	//----- nvinfo : EIATTR_KPARAM_INFO
	.align		4
.L_38:
        /*0038*/ 	.byte	0x04, 0x17
        /*003a*/ 	.short	(.L_40 - .L_39)
.L_39:
        /*003c*/ 	.word	0x00000000
        /*0040*/ 	.short	0x0002
        /*0042*/ 	.short	0x0010
        /*0044*/ 	.byte	0x00, 0xf5, 0x21, 0x00


	//----- nvinfo : EIATTR_KPARAM_INFO
	.align		4
.L_40:
        /*0048*/ 	.byte	0x04, 0x17
        /*004a*/ 	.short	(.L_42 - .L_41)
.L_41:
        /*004c*/ 	.word	0x00000000
        /*0050*/ 	.short	0x0001
        /*0052*/ 	.short	0x0008
        /*0054*/ 	.byte	0x00, 0xf5, 0x21, 0x00


	//----- nvinfo : EIATTR_KPARAM_INFO
	.align		4
.L_42:
        /*0058*/ 	.byte	0x04, 0x17
        /*005a*/ 	.short	(.L_44 - .L_43)
.L_43:
        /*005c*/ 	.word	0x00000000
        /*0060*/ 	.short	0x0000
        /*0062*/ 	.short	0x0000
        /*0064*/ 	.byte	0x00, 0xf5, 0x21, 0x00


	//----- nvinfo : EIATTR_SPARSE_MMA_MASK
	.align		4
.L_44:
        /*0068*/ 	.byte	0x03, 0x50
        /*006a*/ 	.short	0x0000


	//----- nvinfo : EIATTR_MAXREG_COUNT
	.align		4
        /*006c*/ 	.byte	0x03, 0x1b
        /*006e*/ 	.short	0x00ff


	//----- nvinfo : EIATTR_MERCURY_ISA_VERSION
	.align		4
        /*0070*/ 	.byte	0x03, 0x5f
        /*0072*/ 	.short	0x0101


	//----- nvinfo : EIATTR_VRC_CTA_INIT_COUNT
	.align		4
        /*0074*/ 	.byte	0x02, 0x4a
	.zero		1
	.zero		1


	//----- nvinfo : EIATTR_EXIT_INSTR_OFFSETS
	.align		4
        /*0078*/ 	.byte	0x04, 0x1c
        /*007a*/ 	.short	(.L_46 - .L_45)


	//   ....[0]....
.L_45:
        /*007c*/ 	.word	0x00000520


	//   ....[1]....
        /*0080*/ 	.word	0x00000560


	//----- nvinfo : EIATTR_CRS_STACK_SIZE
	.align		4
.L_46:
        /*0084*/ 	.byte	0x04, 0x1e
        /*0086*/ 	.short	(.L_48 - .L_47)
.L_47:
        /*0088*/ 	.word	0x00000000


	//----- nvinfo : EIATTR_CBANK_PARAM_SIZE
	.align		4
.L_48:
        /*008c*/ 	.byte	0x03, 0x19
        /*008e*/ 	.short	0x0028


	//----- nvinfo : EIATTR_PARAM_CBANK
	.align		4
        /*0090*/ 	.byte	0x04, 0x0a
        /*0092*/ 	.short	(.L_50 - .L_49)
	.align		4
.L_49:
        /*0094*/ 	.word	index@(.nv.constant0.init_population_state)
        /*0098*/ 	.short	0x0380
        /*009a*/ 	.short	0x0028


	//----- nvinfo : EIATTR_SW_WAR
	.align		4
.L_50:
        /*009c*/ 	.byte	0x04, 0x36
        /*009e*/ 	.short	(.L_52 - .L_51)
.L_51:
        /*00a0*/ 	.word	0x00000008
.L_52:


//--------------------- .nv.info.reset_population_rates --------------------------
	.section	.nv.info.reset_population_rates,"",@"SHT_CUDA_INFO"
	.sectionflags	@""
	.align	4


	//----- nvinfo : EIATTR_CUDA_API_VERSION
	.align		4
        /*0000*/ 	.byte	0x04, 0x37
        /*0002*/ 	.short	(.L_54 - .L_53)
.L_53:
        /*0004*/ 	.word	0x00000082


	//----- nvinfo : EIATTR_KPARAM_INFO
	.align		4
.L_54:
        /*0008*/ 	.byte	0x04, 0x17
        /*000a*/ 	.short	(.L_56 - .L_55)
.L_55:
        /*000c*/ 	.word	0x00000000
        /*0010*/ 	.short	0x0002
        /*0012*/ 	.short	0x0010
        /*0014*/ 	.byte	0x00, 0xf0, 0x11, 0x00


	//----- nvinfo : EIATTR_KPARAM_INFO
	.align		4
.L_56:
        /*0018*/ 	.byte	0x04, 0x17
        /*001a*/ 	.short	(.L_58 - .L_57)
.L_57:
        /*001c*/ 	.word	0x00000000
        /*0020*/ 	.short	0x0001
        /*0022*/ 	.short	0x0008
        /*0024*/ 	.byte	0x00, 0xf5, 0x21, 0x00


	//----- nvinfo : EIATTR_KPARAM_INFO
	.align		4
.L_58:
        /*0028*/ 	.byte	0x04, 0x17
        /*002a*/ 	.short	(.L_60 - .L_59)
.L_59:
        /*002c*/ 	.word	0x00000000
        /*0030*/ 	.short	0x0000
        /*0032*/ 	.short	0x0000
        /*0034*/ 	.byte	0x00, 0xf5, 0x21, 0x00


	//----- nvinfo : EIATTR_SPARSE_MMA_MASK
	.align		4
.L_60:
        /*0038*/ 	.byte	0x03, 0x50
        /*003a*/ 	.short	0x0000


	//----- nvinfo : EIATTR_MAXREG_COUNT
	.align		4
        /*003c*/ 	.byte	0x03, 0x1b
        /*003e*/ 	.short	0x00ff


	//----- nvinfo : EIATTR_MERCURY_ISA_VERSION
	.align		4
        /*0040*/ 	.byte	0x03, 0x5f
        /*0042*/ 	.short	0x0101


	//----- nvinfo : EIATTR_VRC_CTA_INIT_COUNT
	.align		4
        /*0044*/ 	.byte	0x02, 0x4a
	.zero		1
	.zero		1


	//----- nvinfo : EIATTR_EXIT_INSTR_OFFSETS
	.align		4
        /*0048*/ 	.byte	0x04, 0x1c
        /*004a*/ 	.short	(.L_62 - .L_61)


	//   ....[0]....
.L_61:
        /*004c*/ 	.word	0x00000070


	//   ....[1]....
        /*0050*/ 	.word	0x000000f0


	//----- nvinfo : EIATTR_CBANK_PARAM_SIZE
	.align		4
.L_62:
        /*0054*/ 	.byte	0x03, 0x19
        /*0056*/ 	.short	0x0014


	//----- nvinfo : EIATTR_PARAM_CBANK
	.align		4
        /*0058*/ 	.byte	0x04, 0x0a
        /*005a*/ 	.short	(.L_64 - .L_63)
	.align		4
.L_63:
        /*005c*/ 	.word	index@(.nv.constant0.reset_population_rates)
        /*0060*/ 	.short	0x0380
        /*0062*/ 	.short	0x0014


	//----- nvinfo : EIATTR_SW_WAR
	.align		4
.L_64:
        /*0064*/ 	.byte	0x04, 0x36
        /*0066*/ 	.short	(.L_66 - .L_65)
.L_65:
        /*0068*/ 	.word	0x00000008
.L_66:


//--------------------- .nv.info.population_spike_emit --------------------------
	.section	.nv.info.population_spike_emit,"",@"SHT_CUDA_INFO"
	.sectionflags	@""
	.align	4


	//----- nvinfo : EIATTR_CUDA_API_VERSION
	.align		4
        /*0000*/ 	.byte	0x04, 0x37
        /*0002*/ 	.short	(.L_68 - .L_67)
.L_67:
        /*0004*/ 	.word	0x00000082


	//----- nvinfo : EIATTR_KPARAM_INFO
	.align		4
.L_68:
        /*0008*/ 	.byte	0x04, 0x17
        /*000a*/ 	.short	(.L_70 - .L_69)
.L_69:
        /*000c*/ 	.word	0x00000000
        /*0010*/ 	.short	0x000c
        /*0012*/ 	.short	0x004c
        /*0014*/ 	.byte	0x00, 0xf0, 0x11, 0x00


	//----- nvinfo : EIATTR_KPARAM_INFO
	.align		4
.L_70:
        /*0018*/ 	.byte	0x04, 0x17
        /*001a*/ 	.short	(.L_72 - .L_71)
.L_71:
        /*001c*/ 	.word	0x00000000
        /*0020*/ 	.short	0x000b
        /*0022*/ 	.short	0x0048
        /*0024*/ 	.byte	0x00, 0xf0, 0x11, 0x00


	//----- nvinfo : EIATTR_KPARAM_INFO
	.align		4
.L_72:
        /*0028*/ 	.byte	0x04, 0x17
        /*002a*/ 	.short	(.L_74 - .L_73)
.L_73:
        /*002c*/ 	.word	0x00000000
        /*0030*/ 	.short	0x000a
        /*0032*/ 	.short	0x0044
        /*0034*/ 	.byte	0x00, 0xf0, 0x11, 0x00


	//----- nvinfo : EIATTR_KPARAM_INFO
	.align		4
.L_74:
        /*0038*/ 	.byte	0x04, 0x17
        /*003a*/ 	.short	(.L_76 - .L_75)
.L_75:
        /*003c*/ 	.word	0x00000000
        /*0040*/ 	.short	0x0009
        /*0042*/ 	.short	0x0040
        /*0044*/ 	.byte	0x00, 0xf0, 0x11, 0x00


	//----- nvinfo : EIATTR_KPARAM_INFO
	.align		4
.L_76:
        /*0048*/ 	.byte	0x04, 0x17
        /*004a*/ 	.short	(.L_78 - .L_77)
.L_77:
        /*004c*/ 	.word	0x00000000
        /*0050*/ 	.short	0x0008
        /*0052*/ 	.short	0x003c
        /*0054*/ 	.byte	0x00, 0xf0, 0x11, 0x00


	//----- nvinfo : EIATTR_KPARAM_INFO
	.align		4
.L_78:
        /*0058*/ 	.byte	0x04, 0x17
        /*005a*/ 	.short	(.L_80 - .L_79)
.L_79:
        /*005c*/ 	.word	0x00000000
        /*0060*/ 	.short	0x0007
        /*0062*/ 	.short	0x0038
        /*0064*/ 	.byte	0x00, 0xf0, 0x11, 0x00


	//----- nvinfo : EIATTR_KPARAM_INFO
	.align		4
.L_80:
        /*0068*/ 	.byte	0x04, 0x17
        /*006a*/ 	.short	(.L_82 - .L_81)
.L_81:
        /*006c*/ 	.word	0x00000000
        /*0070*/ 	.short	0x0006
        /*0072*/ 	.short	0x0030
        /*0074*/ 	.byte	0x00, 0xf5, 0x21, 0x00


	//----- nvinfo : EIATTR_KPARAM_INFO
	.align		4
.L_82:
        /*0078*/ 	.byte	0x04, 0x17
        /*007a*/ 	.short	(.L_84 - .L_83)
.L_83:
        /*007c*/ 	.word	0x00000000
        /*0080*/ 	.short	0x0005
        /*0082*/ 	.short	0x0028
        /*0084*/ 	.byte	0x00, 0xf5, 0x21, 0x00


	//----- nvinfo : EIATTR_KPARAM_INFO
	.align		4
.L_84:
        /*0088*/ 	.byte	0x04, 0x17
        /*008a*/ 	.short	(.L_86 - .L_85)
.L_85:
        /*008c*/ 	.word	0x00000000
        /*0090*/ 	.short	0x0004
        /*0092*/ 	.short	0x0020
        /*0094*/ 	.byte	0x00, 0xf5, 0x21, 0x00


	//----- nvinfo : EIATTR_KPARAM_INFO
	.align		4
.L_86:
        /*0098*/ 	.byte	0x04, 0x17
        /*009a*/ 	.short	(.L_88 - .L_87)
.L_87:
        /*009c*/ 	.word	0x00000000
        /*00a0*/ 	.short	0x0003
        /*00a2*/ 	.short	0x0018
        /*00a4*/ 	.byte	0x00, 0xf5, 0x21, 0x00


	//----- nvinfo : EIATTR_KPARAM_INFO
	.align		4
.L_88:
        /*00a8*/ 	.byte	0x04, 0x17
        /*00aa*/ 	.short	(.L_90 - .L_89)
.L_89:
        /*00ac*/ 	.word	0x00000000
        /*00b0*/ 	.short	0x0002
        /*00b2*/ 	.short	0x0010
        /*00b4*/ 	.byte	0x00, 0xf5, 0x21, 0x00


	//----- nvinfo : EIATTR_KPARAM_INFO
	.align		4
.L_90:
        /*00b8*/ 	.byte	0x04, 0x17
        /*00ba*/ 	.short	(.L_92 - .L_91)
.L_91:
        /*00bc*/ 	.word	0x00000000
        /*00c0*/ 	.short	0x0001
        /*00c2*/ 	.short	0x0008
        /*00c4*/ 	.byte	0x00, 0xf5, 0x21, 0x00


	//----- nvinfo : EIATTR_KPARAM_INFO
	.align		4
.L_92:
        /*00c8*/ 	.byte	0x04, 0x17
        /*00ca*/ 	.short	(.L_94 - .L_93)
.L_93:
        /*00cc*/ 	.word	0x00000000
        /*00d0*/ 	.short	0x0000
        /*00d2*/ 	.short	0x0000
        /*00d4*/ 	.byte	0x00, 0xf5, 0x21, 0x00


	//----- nvinfo : EIATTR_SPARSE_MMA_MASK
	.align		4
.L_94:
        /*00d8*/ 	.byte	0x03, 0x50
        /*00da*/ 	.short	0x0000


	//----- nvinfo : EIATTR_MAXREG_COUNT
	.align		4
        /*00dc*/ 	.byte	0x03, 0x1b
        /*00de*/ 	.short	0x00ff


	//----- nvinfo : EIATTR_MERCURY_ISA_VERSION
	.align		4
        /*00e0*/ 	.byte	0x03, 0x5f
        /*00e2*/ 	.short	0x0101


	//----- nvinfo : EIATTR_INT_WARP_WIDE_INSTR_OFFSETS
	.align		4
        /*00e4*/ 	.byte	0x04, 0x31
        /*00e6*/ 	.short	(.L_96 - .L_95)


	//   ....[0]....
.L_95:
        /*00e8*/ 	.word	0x00000300


	//   ....[1]....
        /*00ec*/ 	.word	0x000003a0


	//----- nvinfo : EIATTR_VRC_CTA_INIT_COUNT
	.align		4
.L_96:
        /*00f0*/ 	.byte	0x02, 0x4a
	.zero		1
	.zero		1


	//----- nvinfo : EIATTR_EXIT_INSTR_OFFSETS
	.align		4
        /*00f4*/ 	.byte	0x04, 0x1c
        /*00f6*/ 	.short	(.L_98 - .L_97)


	//   ....[0]....
.L_97:
        /*00f8*/ 	.word	0x00000070


	//   ....[1]....
        /*00fc*/ 	.word	0x000002e0


	//   ....[2]....
        /*0100*/ 	.word	0x000003d0


	//   ....[3]....
        /*0104*/ 	.word	0x00000780


	//----- nvinfo : EIATTR_CRS_STACK_SIZE
	.align		4
.L_98:
        /*0108*/ 	.byte	0x04, 0x1e
        /*010a*/ 	.short	(.L_100 - .L_99)
.L_99:
        /*010c*/ 	.word	0x00000000


	//----- nvinfo : EIATTR_CBANK_PARAM_SIZE
	.align		4
.L_100:
        /*0110*/ 	.byte	0x03, 0x19
        /*0112*/ 	.short	0x0050


	//----- nvinfo : EIATTR_PARAM_CBANK
	.align		4
        /*0114*/ 	.byte	0x04, 0x0a
        /*0116*/ 	.short	(.L_102 - .L_101)
	.align		4
.L_101:
        /*0118*/ 	.word	index@(.nv.constant0.population_spike_emit)
        /*011c*/ 	.short	0x0380
        /*011e*/ 	.short	0x0050


	//----- nvinfo : EIATTR_SW_WAR
	.align		4
.L_102:
        /*0120*/ 	.byte	0x04, 0x36
        /*0122*/ 	.short	(.L_104 - .L_103)
.L_103:
        /*0124*/ 	.word	0x00000008
.L_104:


//--------------------- .nv.info.population_izhikevich_step --------------------------
	.section	.nv.info.population_izhikevich_step,"",@"SHT_CUDA_INFO"
	.sectionflags	@""
	.align	4


	//----- nvinfo : EIATTR_CUDA_API_VERSION
	.align		4
        /*0000*/ 	.byte	0x04, 0x37
        /*0002*/ 	.short	(.L_106 - .L_105)
.L_105:
        /*0004*/ 	.word	0x00000082


	//----- nvinfo : EIATTR_KPARAM_INFO
	.align		4
.L_106:
        /*0008*/ 	.byte	0x04, 0x17
        /*000a*/ 	.short	(.L_108 - .L_107)
.L_107:
        /*000c*/ 	.word	0x00000000
        /*0010*/ 	.short	0x000e
        /*0012*/ 	.short	0x0064
        /*0014*/ 	.byte	0x00, 0xf0, 0x11, 0x00


	//----- nvinfo : EIATTR_KPARAM_INFO
	.align		4
.L_108:
        /*0018*/ 	.byte	0x04, 0x17
        /*001a*/ 	.short	(.L_110 - .L_109)
.L_109:
        /*001c*/ 	.word	0x00000000
        /*0020*/ 	.short	0x000d
        /*0022*/ 	.short	0x0060
        /*0024*/ 	.byte	0x00, 0xf0, 0x11, 0x00


	//----- nvinfo : EIATTR_KPARAM_INFO
	.align		4
.L_110:
        /*0028*/ 	.byte	0x04, 0x17
        /*002a*/ 	.short	(.L_112 - .L_111)
.L_111:
        /*002c*/ 	.word	0x00000000
        /*0030*/ 	.short	0x000c
        /*0032*/ 	.short	0x005c
        /*0034*/ 	.byte	0x00, 0xf0, 0x11, 0x00


	//----- nvinfo : EIATTR_KPARAM_INFO
	.align		4
.L_112:
        /*0038*/ 	.byte	0x04, 0x17
        /*003a*/ 	.short	(.L_114 - .L_113)
.L_113:
        /*003c*/ 	.word	0x00000000
        /*0040*/ 	.short	0x000b
        /*0042*/ 	.short	0x0058
        /*0044*/ 	.byte	0x00, 0xf0, 0x11, 0x00


	//----- nvinfo : EIATTR_KPARAM_INFO
	.align		4
.L_114:
        /*0048*/ 	.byte	0x04, 0x17
        /*004a*/ 	.short	(.L_116 - .L_115)
.L_115:
        /*004c*/ 	.word	0x00000000
        /*0050*/ 	.short	0x000a
        /*0052*/ 	.short	0x0050
        /*0054*/ 	.byte	0x00, 0xf5, 0x21, 0x00


	//----- nvinfo : EIATTR_KPARAM_INFO
	.align		4
.L_116:
        /*0058*/ 	.byte	0x04, 0x17
        /*005a*/ 	.short	(.L_118 - .L_117)
.L_117:
        /*005c*/ 	.word	0x00000000
        /*0060*/ 	.short	0x0009
        /*0062*/ 	.short	0x0048
        /*0064*/ 	.byte	0x00, 0xf5, 0x21, 0x00


	//----- nvinfo : EIATTR_KPARAM_INFO
	.align		4
.L_118:
        /*0068*/ 	.byte	0x04, 0x17
        /*006a*/ 	.short	(.L_120 - .L_119)
.L_119:
        /*006c*/ 	.word	0x00000000
        /*0070*/ 	.short	0x0008
        /*0072*/ 	.short	0x0040
        /*0074*/ 	.byte	0x00, 0xf5, 0x21, 0x00


	//----- nvinfo : EIATTR_KPARAM_INFO
	.align		4
.L_120:
        /*0078*/ 	.byte	0x04, 0x17
        /*007a*/ 	.short	(.L_122 - .L_121)
.L_121:
        /*007c*/ 	.word	0x00000000
        /*0080*/ 	.short	0x0007
        /*0082*/ 	.short	0x0038
        /*0084*/ 	.byte	0x00, 0xf5, 0x21, 0x00


	//----- nvinfo : EIATTR_KPARAM_INFO
	.align		4
.L_122:
        /*0088*/ 	.byte	0x04, 0x17
        /*008a*/ 	.short	(.L_124 - .L_123)
.L_123:
        /*008c*/ 	.word	0x00000000
        /*0090*/ 	.short	0x0006
        /*0092*/ 	.short	0x0030
        /*0094*/ 	.byte	0x00, 0xf5, 0x21, 0x00


	//----- nvinfo : EIATTR_KPARAM_INFO
	.align		4
.L_124:
        /*0098*/ 	.byte	0x04, 0x17
        /*009a*/ 	.short	(.L_126 - .L_125)
.L_125:
        /*009c*/ 	.word	0x00000000
        /*00a0*/ 	.short	0x0005
        /*00a2*/ 	.short	0x0028
        /*00a4*/ 	.byte	0x00, 0xf5, 0x21, 0x00


	//----- nvinfo : EIATTR_KPARAM_INFO
	.align		4
.L_126:
        /*00a8*/ 	.byte	0x04, 0x17
        /*00aa*/ 	.short	(.L_128 - .L_127)
.L_127:
        /*00ac*/ 	.word	0x00000000
        /*00b0*/ 	.short	0x0004
        /*00b2*/ 	.short	0x0020
        /*00b4*/ 	.byte	0x00, 0xf5, 0x21, 0x00


	//----- nvinfo : EIATTR_KPARAM_INFO
	.align		4
.L_128:
        /*00b8*/ 	.byte	0x04, 0x17
        /*00ba*/ 	.short	(.L_130 - .L_129)
.L_129:
        /*00bc*/ 	.word	0x00000000
        /*00c0*/ 	.short	0x0003
        /*00c2*/ 	.short	0x0018
        /*00c4*/ 	.byte	0x00, 0xf5, 0x21, 0x00


	//----- nvinfo : EIATTR_KPARAM_INFO
	.align		4
.L_130:
        /*00c8*/ 	.byte	0x04, 0x17
        /*00ca*/ 	.short	(.L_132 - .L_131)
.L_131:
        /*00cc*/ 	.word	0x00000000
        /*00d0*/ 	.short	0x0002
        /*00d2*/ 	.short	0x0010
        /*00d4*/ 	.byte	0x00, 0xf5, 0x21, 0x00


	//----- nvinfo : EIATTR_KPARAM_INFO
	.align		4
.L_132:
        /*00d8*/ 	.byte	0x04, 0x17
        /*00da*/ 	.short	(.L_134 - .L_133)
.L_133:
        /*00dc*/ 	.word	0x00000000
        /*00e0*/ 	.short	0x0001
        /*00e2*/ 	.short	0x0008
        /*00e4*/ 	.byte	0x00, 0xf5, 0x21, 0x00


	//----- nvinfo : EIATTR_KPARAM_INFO
	.align		4
.L_134:
        /*00e8*/ 	.byte	0x04, 0x17
        /*00ea*/ 	.short	(.L_136 - .L_135)
.L_135:
        /*00ec*/ 	.word	0x00000000
        /*00f0*/ 	.short	0x0000
        /*00f2*/ 	.short	0x0000
        /*00f4*/ 	.byte	0x00, 0xf5, 0x21, 0x00


	//----- nvinfo : EIATTR_SPARSE_MMA_MASK
	.align		4
.L_136:
        /*00f8*/ 	.byte	0x03, 0x50
        /*00fa*/ 	.short	0x0000


	//----- nvinfo : EIATTR_MAXREG_COUNT
	.align		4
        /*00fc*/ 	.byte	0x03, 0x1b
        /*00fe*/ 	.short	0x00ff


	//----- nvinfo : EIATTR_MERCURY_ISA_VERSION
	.align		4
        /*0100*/ 	.byte	0x03, 0x5f
        /*0102*/ 	.short	0x0101


	//----- nvinfo : EIATTR_VRC_CTA_INIT_COUNT
	.align		4
        /*0104*/ 	.byte	0x02, 0x4a
	.zero		1
	.zero		1


	//----- nvinfo : EIATTR_EXIT_INSTR_OFFSETS
	.align		4
        /*0108*/ 	.byte	0x04, 0x1c
        /*010a*/ 	.short	(.L_138 - .L_137)


	//   ....[0]....
.L_137:
        /*010c*/ 	.word	0x00000070


	//   ....[1]....
        /*0110*/ 	.word	0x000000c0


	//   ....[2]....
        /*0114*/ 	.word	0x00001a80


	//----- nvinfo : EIATTR_CRS_STACK_SIZE
	.align		4
.L_138:
        /*0118*/ 	.byte	0x04, 0x1e
        /*011a*/ 	.short	(.L_140 - .L_139)
.L_139:
        /*011c*/ 	.word	0x00000000


	//----- nvinfo : EIATTR_CBANK_PARAM_SIZE
	.align		4
.L_140:
        /*0120*/ 	.byte	0x03, 0x19
        /*0122*/ 	.short	0x0068


	//----- nvinfo : EIATTR_PARAM_CBANK
	.align		4
        /*0124*/ 	.byte	0x04, 0x0a
        /*0126*/ 	.short	(.L_142 - .L_141)
	.align		4
.L_141:
        /*0128*/ 	.word	index@(.nv.constant0.population_izhikevich_step)
        /*012c*/ 	.short	0x0380
        /*012e*/ 	.short	0x0068


	//----- nvinfo : EIATTR_SW_WAR
	.align		4
.L_142:
        /*0130*/ 	.byte	0x04, 0x36
        /*0132*/ 	.short	(.L_144 - .L_143)
.L_143:
        /*0134*/ 	.word	0x00000008
.L_144:


//--------------------- .nv.callgraph             --------------------------
	.section	.nv.callgraph,"",@"SHT_CUDA_CALLGRAPH"
	.align	4
	.sectionentsize	8
	.align		4
        /*0000*/ 	.word	0x00000000
	.align		4
        /*0004*/ 	.word	0xffffffff
	.align		4
        /*0008*/ 	.word	0x00000000
	.align		4
        /*000c*/ 	.word	0xfffffffe
	.align		4
        /*0010*/ 	.word	0x00000000
	.align		4
        /*0014*/ 	.word	0xfffffffd
	.align		4
        /*0018*/ 	.word	0x00000000
	.align		4
        /*001c*/ 	.word	0xfffffffc


//--------------------- .nv.constant3             --------------------------
	.section	.nv.constant3,"a",@progbits
	.align	4
.nv.constant3:
	.type		BASE_PARAMS,@object
	.size		BASE_PARAMS,(.L_0 - BASE_PARAMS)
BASE_PARAMS:
        /*0000*/ 	.byte	0xcd, 0xcc, 0xcc, 0x3d, 0xcd, 0xcc, 0x4c, 0x3e, 0x00, 0x00, 0x82, 0xc2, 0x00, 0x00, 0x00, 0x40
        /*0010*/ 	.byte	0x9a, 0x99, 0x99, 0x3e, 0xcd, 0xcc, 0x4c, 0x3d, 0x0a, 0xd7, 0xa3, 0x3c, 0xcd, 0xcc, 0x4c, 0x3e
        /*0020*/ 	.byte	0x00, 0x00, 0x82, 0xc2, 0x00, 0x00, 0x00, 0x41, 0xcd, 0xcc, 0xcc, 0x3d, 0xcd, 0xcc, 0x4c, 0x3d
        /*0030*/ 	.byte	0x0a, 0xd7, 0xa3, 0x3c, 0xcd, 0xcc, 0x4c, 0x3e, 0x00, 0x00, 0x5c, 0xc2, 0x00, 0x00, 0x80, 0x40
        /*0040*/ 	.byte	0xcd, 0xcc, 0x4c, 0x3e, 0xcd, 0xcc, 0x4c, 0x3d, 0x0a, 0xd7, 0xa3, 0x3c, 0x00, 0x00, 0x80, 0x3e
        /*0050*/ 	.byte	0x00, 0x00, 0x5c, 0xc2, 0xcd, 0xcc, 0x4c, 0x3d, 0xcd, 0xcc, 0x4c, 0x3e, 0xcd, 0xcc, 0x4c, 0x3d
.L_0:


//--------------------- .text.init_population_state --------------------------
	.section	.text.init_population_state,"ax",@progbits
	.align	128
        .global         init_population_state
        .type           init_population_state,@function
        .size           init_population_state,(.L_x_84 - init_population_state)
        .other          init_population_state,@"STO_CUDA_ENTRY STV_DEFAULT"
init_population_state:
.text.init_population_state:
[----:B------:R-:W-:Y:S01]  /*0000*/  LDC R1, c[0x0][0x37c] ;  /* 0x0000df00ff017b82 */ /* 0x000fe20000000800 */
[----:B------:R-:W0:Y:S07]  /*0010*/  S2R R3, SR_TID.X ;  /* 0x0000000000037919 */ /* 0x000e2e0000002100 */
[----:B------:R-:W0:Y:S01]  /*0020*/  S2UR UR4, SR_CTAID.X ;  /* 0x00000000000479c3 */ /* 0x000e220000002500 */
[----:B------:R-:W1:Y:S01]  /*0030*/  LDCU UR5, c[0x0][0x3a4] ;  /* 0x00007480ff0577ac */ /* 0x000e620008000800 */
[----:B------:R-:W-:Y:S01]  /*0040*/  BSSY.RECONVERGENT B0, `(.L_x_0) ;  /* 0x000004a000007945 */ /* 0x000fe20003800200 */
[----:B------:R-:W2:Y:S05]  /*0050*/  LDCU.64 UR6, c[0x0][0x358] ;  /* 0x00006b00ff0677ac */ /* 0x000eaa0008000a00 */
[----:B------:R-:W0:Y:S02]  /*0060*/  LDC R2, c[0x0][0x360] ;  /* 0x0000d800ff027b82 */ /* 0x000e240000000800 */
[----:B0-----:R-:W-:-:S05]  /*0070*/  IMAD R2, R2, UR4, R3 ;  /* 0x0000000402027c24 */ /* 0x001fca000f8e0203 */
[----:B-1----:R-:W-:-:S13]  /*0080*/  ISETP.GE.U32.AND P0, PT, R2, UR5, PT ;  /* 0x0000000502007c0c */ /* 0x002fda000bf06070 */
[----:B--2---:R-:W-:Y:S05]  /*0090*/  @P0 BRA `(.L_x_1) ;  /* 0x0000000400100947 */ /* 0x004fea0003800000 */
[----:B------:R-:W-:Y:S01]  /*00a0*/  IMAD.HI.U32 R0, R2, 0x10624dd3, RZ ;  /* 0x10624dd302007827 */ /* 0x000fe200078e00ff */
[----:B------:R-:W-:Y:S03]  /*00b0*/  BSSY.RECONVERGENT B1, `(.L_x_2) ;  /* 0x000001d000017945 */ /* 0x000fe60003800200 */
[----:B------:R-:W-:Y:S01]  /*00c0*/  IMAD.MOV.U32 R8, RZ, RZ, 0x37800080 ;  /* 0x37800080ff087424 */ /* 0x000fe200078e00ff */
[----:B------:R-:W-:Y:S01]  /*00d0*/  SHF.R.U32.HI R3, RZ, 0x6, R0 ;  /* 0x00000006ff037819 */ /* 0x000fe20000011600 */
[----:B------:R-:W-:-:S04]  /*00e0*/  IMAD.MOV.U32 R6, RZ, RZ, 0x477fff00 ;  /* 0x477fff00ff067424 */ /* 0x000fc800078e00ff */
[----:B------:R-:W-:-:S05]  /*00f0*/  IMAD R3, R3, -0x3e8, R2 ;  /* 0xfffffc1803037824 */ /* 0x000fca00078e0202 */
[----:B------:R-:W-:-:S05]  /*0100*/  LOP3.LUT R3, R3, 0xffff, RZ, 0xc0, !PT ;  /* 0x0000ffff03037812 */ /* 0x000fca00078ec0ff */
[----:B------:R-:W-:-:S05]  /*0110*/  IMAD R0, R3, 0x419, RZ ;  /* 0x0000041903007824 */ /* 0x000fca00078e02ff */
[----:B------:R-:W-:-:S05]  /*0120*/  SHF.R.U32.HI R0, RZ, 0x12, R0 ;  /* 0x00000012ff007819 */ /* 0x000fca0000011600 */
[----:B------:R-:W-:Y:S01]  /*0130*/  IMAD R3, R0, 0x18, RZ ;  /* 0x0000001800037824 */ /* 0x000fe200078e02ff */
[----:B------:R-:W-:-:S03]  /*0140*/  LOP3.LUT R0, R2, 0x3c6ef362, RZ, 0x3c, !PT ;  /* 0x3c6ef36202007812 */ /* 0x000fc600078e3cff */
[----:B------:R0:W1:Y:S01]  /*0150*/  LDC R4, c[0x3][R3+0x4] ;  /* 0x00c0010003047b82 */ /* 0x0000620000000800 */
[----:B------:R-:W-:-:S04]  /*0160*/  SHF.R.U32.HI R7, RZ, 0x10, R0 ;  /* 0x00000010ff077819 */ /* 0x000fc80000011600 */
[----:B------:R-:W-:-:S03]  /*0170*/  LOP3.LUT R7, R7, 0x3c6ef362, R2, 0x96, !PT ;  /* 0x3c6ef36207077812 */ /* 0x000fc600078e9602 */
[----:B------:R0:W2:Y:S02]  /*0180*/  LDC R5, c[0x3][R3+0x8] ;  /* 0x00c0020003057b82 */ /* 0x0000a40000000800 */
[----:B------:R-:W-:-:S05]  /*0190*/  IMAD R7, R7, 0x45d9f3b, RZ ;  /* 0x045d9f3b07077824 */ /* 0x000fca00078e02ff */
[----:B------:R-:W-:-:S04]  /*01a0*/  SHF.R.U32.HI R0, RZ, 0x10, R7 ;  /* 0x00000010ff007819 */ /* 0x000fc80000011607 */
[----:B------:R-:W-:Y:S01]  /*01b0*/  LOP3.LUT R0, R0, 0xffff, R7, 0x78, !PT ;  /* 0x0000ffff00007812 */ /* 0x000fe200078e7807 */
[----:B------:R-:W-:-:S03]  /*01c0*/  FFMA R7, R8, -R6, 1 ;  /* 0x3f80000008077423 */ /* 0x000fc60000000806 */
[----:B------:R-:W-:Y:S01]  /*01d0*/  I2FP.F32.U32 R0, R0 ;  /* 0x0000000000007245 */ /* 0x000fe20000201000 */
[----:B------:R-:W-:-:S03]  /*01e0*/  FFMA R7, R7, R8, 1.525902189314365387e-05 ;  /* 0x3780008007077423 */ /* 0x000fc60000000008 */
[----:B------:R-:W3:Y:S01]  /*01f0*/  FCHK P0, R0, 65535 ;  /* 0x477fff0000007902 */ /* 0x000ee20000000000 */
[----:B------:R-:W-:-:S04]  /*0200*/  FFMA R8, R0, R7, RZ ;  /* 0x0000000700087223 */ /* 0x000fc800000000ff */
[----:B------:R-:W-:-:S04]  /*0210*/  FFMA R9, R8, -65535, R0 ;  /* 0xc77fff0008097823 */ /* 0x000fc80000000000 */
[----:B------:R-:W-:Y:S01]  /*0220*/  FFMA R7, R7, R9, R8 ;  /* 0x0000000907077223 */ /* 0x000fe20000000008 */
[----:B0--3--:R-:W-:Y:S06]  /*0230*/  @!P0 BRA `(.L_x_3) ;  /* 0x0000000000108947 */ /* 0x009fec0003800000 */
[----:B------:R-:W-:Y:S01]  /*0240*/  IMAD.MOV.U32 R3, RZ, RZ, R0 ;  /* 0x000000ffff037224 */ /* 0x000fe200078e0000 */
[----:B------:R-:W-:-:S07]  /*0250*/  MOV R8, 0x270 ;  /* 0x0000027000087802 */ /* 0x000fce0000000f00 */
[----:B-12---:R-:W-:Y:S05]  /*0260*/  CALL.REL.NOINC `($__internal_0_$__cuda_sm3x_div_rn_noftz_f32_slowpath) ;  /* 0x0000000000c07944 */ /* 0x006fea0003c00000 */
[----:B------:R-:W-:-:S07]  /*0270*/  IMAD.MOV.U32 R7, RZ, RZ, R0 ;  /* 0x000000ffff077224 */ /* 0x000fce00078e0000 */
.L_x_3:
[----:B------:R-:W-:Y:S05]  /*0280*/  BSYNC.RECONVERGENT B1 ;  /* 0x0000000000017941 */ /* 0x000fea0003800200 */
.L_x_2:
[----:B------:R-:W-:Y:S01]  /*0290*/  LOP3.LUT R0, R2, 0x9e3779b1, RZ, 0x3c, !PT ;  /* 0x9e3779b102007812 */ /* 0x000fe200078e3cff */
[----:B------:R-:W-:Y:S02]  /*02a0*/  IMAD.MOV.U32 R9, RZ, RZ, 0x37800080 ;  /* 0x37800080ff097424 */ /* 0x000fe400078e00ff */
[----:B------:R-:W-:Y:S01]  /*02b0*/  FADD R7, R7, -0.5 ;  /* 0xbf00000007077421 */ /* 0x000fe20000000000 */
[----:B------:R-:W-:Y:S01]  /*02c0*/  BSSY.RECONVERGENT B1, `(.L_x_4) ;  /* 0x0000013000017945 */ /* 0x000fe20003800200 */
[----:B------:R-:W-:Y:S01]  /*02d0*/  SHF.R.U32.HI R3, RZ, 0x10, R0 ;  /* 0x00000010ff037819 */ /* 0x000fe20000011600 */
[----:B------:R-:W-:-:S03]  /*02e0*/  FFMA R8, R9, -R6, 1 ;  /* 0x3f80000009087423 */ /* 0x000fc60000000806 */
[----:B------:R-:W-:-:S05]  /*02f0*/  LOP3.LUT R3, R3, 0x9e3779b1, R2, 0x96, !PT ;  /* 0x9e3779b103037812 */ /* 0x000fca00078e9602 */
[----:B------:R-:W-:-:S05]  /*0300*/  IMAD R3, R3, 0x45d9f3b, RZ ;  /* 0x045d9f3b03037824 */ /* 0x000fca00078e02ff */
[----:B------:R-:W-:-:S04]  /*0310*/  SHF.R.U32.HI R0, RZ, 0x10, R3 ;  /* 0x00000010ff007819 */ /* 0x000fc80000011603 */
[----:B------:R-:W-:-:S04]  /*0320*/  LOP3.LUT R0, R0, 0xffff, R3, 0x78, !PT ;  /* 0x0000ffff00007812 */ /* 0x000fc800078e7803 */
[----:B------:R-:W-:Y:S01]  /*0330*/  I2FP.F32.U32 R3, R0 ;  /* 0x0000000000037245 */ /* 0x000fe20000201000 */
[----:B------:R-:W-:Y:S01]  /*0340*/  FFMA R0, R8, R9, 1.525902189314365387e-05 ;  /* 0x3780008008007423 */ /* 0x000fe20000000009 */
[----:B------:R-:W-:Y:S02]  /*0350*/  IMAD.MOV.U32 R8, RZ, RZ, 0x3e4ccccd ;  /* 0x3e4ccccdff087424 */ /* 0x000fe400078e00ff */
[----:B------:R-:W0:Y:S01]  /*0360*/  FCHK P0, R3, 65535 ;  /* 0x477fff0003007902 */ /* 0x000e220000000000 */
[----:B------:R-:W-:Y:S01]  /*0370*/  FFMA R9, R0, R3, RZ ;  /* 0x0000000300097223 */ /* 0x000fe200000000ff */
[----:B------:R-:W-:-:S03]  /*0380*/  FFMA R8, R7, R8, 1 ;  /* 0x3f80000007087423 */ /* 0x000fc60000000008 */
[----:B------:R-:W-:Y:S01]  /*0390*/  FFMA R7, R9, -65535, R3 ;  /* 0xc77fff0009077823 */ /* 0x000fe20000000003 */
[----:B--2---:R-:W-:-:S03]  /*03a0*/  FMUL R5, R5, R8 ;  /* 0x0000000805057220 */ /* 0x004fc60000400000 */
[----:B------:R-:W-:Y:S01]  /*03b0*/  FFMA R0, R0, R7, R9 ;  /* 0x0000000700007223 */ /* 0x000fe20000000009 */
[----:B0-----:R-:W-:Y:S06]  /*03c0*/  @!P0 BRA `(.L_x_5) ;  /* 0x0000000000088947 */ /* 0x001fec0003800000 */
[----:B------:R-:W-:-:S07]  /*03d0*/  MOV R8, 0x3f0 ;  /* 0x000003f000087802 */ /* 0x000fce0000000f00 */
[----:B-1----:R-:W-:Y:S05]  /*03e0*/  CALL.REL.NOINC `($__internal_0_$__cuda_sm3x_div_rn_noftz_f32_slowpath) ;  /* 0x0000000000607944 */ /* 0x002fea0003c00000 */
.L_x_5:
[----:B------:R-:W-:Y:S05]  /*03f0*/  BSYNC.RECONVERGENT B1 ;  /* 0x0000000000017941 */ /* 0x000fea0003800200 */
.L_x_4:
[----:B------:R-:W0:Y:S01]  /*0400*/  LDC.64 R6, c[0x0][0x380] ;  /* 0x0000e000ff067b82 */ /* 0x000e220000000a00 */
[----:B------:R-:W-:Y:S02]  /*0410*/  IMAD.MOV.U32 R3, RZ, RZ, 0x3e4ccccd ;  /* 0x3e4ccccdff037424 */ /* 0x000fe400078e00ff */
[----:B------:R-:W-:-:S04]  /*0420*/  FADD R0, R0, -0.5 ;  /* 0xbf00000000007421 */ /* 0x000fc80000000000 */
[----:B------:R-:W-:Y:S01]  /*0430*/  FFMA R3, R0, R3, 1 ;  /* 0x3f80000000037423 */ /* 0x000fe20000000003 */
[----:B------:R-:W2:Y:S03]  /*0440*/  LDC.64 R8, c[0x0][0x388] ;  /* 0x0000e200ff087b82 */ /* 0x000ea60000000a00 */
[----:B-1----:R-:W-:-:S04]  /*0450*/  FMUL R4, R4, R3 ;  /* 0x0000000304047220 */ /* 0x002fc80000400000 */
[----:B------:R-:W-:Y:S01]  /*0460*/  FMUL R3, R5, R4 ;  /* 0x0000000405037220 */ /* 0x000fe20000400000 */
[----:B------:R-:W1:Y:S01]  /*0470*/  LDC.64 R10, c[0x0][0x390] ;  /* 0x0000e400ff0a7b82 */ /* 0x000e620000000a00 */
[----:B0-----:R-:W-:-:S05]  /*0480*/  IMAD.WIDE.U32 R6, R2, 0x4, R6 ;  /* 0x0000000402067825 */ /* 0x001fca00078e0006 */
[----:B------:R0:W-:Y:S01]  /*0490*/  STG.E desc[UR6][R6.64], R5 ;  /* 0x0000000506007986 */ /* 0x0001e2000c101906 */
[----:B--2---:R-:W-:-:S05]  /*04a0*/  IMAD.WIDE.U32 R8, R2, 0x4, R8 ;  /* 0x0000000402087825 */ /* 0x004fca00078e0008 */
[----:B------:R0:W-:Y:S01]  /*04b0*/  STG.E desc[UR6][R8.64], R3 ;  /* 0x0000000308007986 */ /* 0x0001e2000c101906 */
[----:B-1----:R-:W-:-:S05]  /*04c0*/  IMAD.WIDE.U32 R10, R2, 0x4, R10 ;  /* 0x00000004020a7825 */ /* 0x002fca00078e000a */
[----:B------:R0:W-:Y:S02]  /*04d0*/  STG.E desc[UR6][R10.64], RZ ;  /* 0x000000ff0a007986 */ /* 0x0001e4000c101906 */
.L_x_1:
[----:B------:R-:W-:Y:S05]  /*04e0*/  BSYNC.RECONVERGENT B0 ;  /* 0x0000000000007941 */ /* 0x000fea0003800200 */
.L_x_0:
[----:B------:R-:W1:Y:S02]  /*04f0*/  LDCU UR4, c[0x0][0x3a0] ;  /* 0x00007400ff0477ac */ /* 0x000e640008000800 */
[----:B-1----:R-:W-:-:S06]  /*0500*/  USHF.L.U32 UR4, UR4, 0x2, URZ ;  /* 0x0000000204047899 */ /* 0x002fcc00080006ff */
[----:B------:R-:W-:-:S13]  /*0510*/  ISETP.GE.U32.AND P0, PT, R2, UR4, PT ;  /* 0x0000000402007c0c */ /* 0x000fda000bf06070 */
[----:B------:R-:W-:Y:S05]  /*0520*/  @P0 EXIT ;  /* 0x000000000000094d */ /* 0x000fea0003800000 */
[----:B0-----:R-:W0:Y:S02]  /*0530*/  LDC.64 R4, c[0x0][0x398] ;  /* 0x0000e600ff047b82 */ /* 0x001e240000000a00 */
[----:B0-----:R-:W-:-:S05]  /*0540*/  IMAD.WIDE.U32 R2, R2, 0x4, R4 ;  /* 0x0000000402027825 */ /* 0x001fca00078e0004 */
[----:B------:R-:W-:Y:S01]  /*0550*/  STG.E desc[UR6][R2.64], RZ ;  /* 0x000000ff02007986 */ /* 0x000fe2000c101906 */
[----:B------:R-:W-:Y:S05]  /*0560*/  EXIT ;  /* 0x000000000000794d */ /* 0x000fea0003800000 */
        .weak           $__internal_0_$__cuda_sm3x_div_rn_noftz_f32_slowpath
        .type           $__internal_0_$__cuda_sm3x_div_rn_noftz_f32_slowpath,@function
        .size           $__internal_0_$__cuda_sm3x_div_rn_noftz_f32_slowpath,(.L_x_84 - $__internal_0_$__cuda_sm3x_div_rn_noftz_f32_slowpath)
$__internal_0_$__cuda_sm3x_div_rn_noftz_f32_slowpath:
[----:B------:R-:W-:Y:S01]  /*0570*/  SHF.R.U32.HI R7, RZ, 0x17, R6 ;  /* 0x00000017ff077819 */ /* 0x000fe20000011606 */
[----:B------:R-:W-:Y:S01]  /*0580*/  BSSY.RECONVERGENT B2, `(.L_x_6) ;  /* 0x0000064000027945 */ /* 0x000fe20003800200 */
[----:B------:R-:W-:Y:S01]  /*0590*/  SHF.R.U32.HI R0, RZ, 0x17, R3 ;  /* 0x00000017ff007819 */ /* 0x000fe20000011603 */
[----:B------:R-:W-:Y:S01]  /*05a0*/  IMAD.MOV.U32 R10, RZ, RZ, 0x477fff00 ;  /* 0x477fff00ff0a7424 */ /* 0x000fe200078e00ff */
[----:B------:R-:W-:Y:S02]  /*05b0*/  LOP3.LUT R9, R7, 0xff, RZ, 0xc0, !PT ;  /* 0x000000ff07097812 */ /* 0x000fe400078ec0ff */
[----:B------:R-:W-:-:S03]  /*05c0*/  LOP3.LUT R14, R0, 0xff, RZ, 0xc0, !PT ;  /* 0x000000ff000e7812 */ /* 0x000fc600078ec0ff */
[----:B------:R-:W-:Y:S02]  /*05d0*/  VIADD R11, R9, 0xffffffff ;  /* 0xffffffff090b7836 */ /* 0x000fe40000000000 */
[----:B------:R-:W-:-:S03]  /*05e0*/  VIADD R12, R14, 0xffffffff ;  /* 0xffffffff0e0c7836 */ /* 0x000fc60000000000 */
[----:B------:R-:W-:-:S04]  /*05f0*/  ISETP.GT.U32.AND P0, PT, R11, 0xfd, PT ;  /* 0x000000fd0b00780c */ /* 0x000fc80003f04070 */
[----:B------:R-:W-:-:S13]  /*0600*/  ISETP.GT.U32.OR P0, PT, R12, 0xfd, P0 ;  /* 0x000000fd0c00780c */ /* 0x000fda0000704470 */
[----:B------:R-:W-:Y:S01]  /*0610*/  @!P0 IMAD.MOV.U32 R7, RZ, RZ, RZ ;  /* 0x000000ffff078224 */ /* 0x000fe200078e00ff */
[----:B------:R-:W-:Y:S06]  /*0620*/  @!P0 BRA `(.L_x_7) ;  /* 0x0000000000608947 */ /* 0x000fec0003800000 */
[----:B------:R-:W-:Y:S01]  /*0630*/  IMAD.MOV.U32 R0, RZ, RZ, 0x477fff00 ;  /* 0x477fff00ff007424 */ /* 0x000fe200078e00ff */
[----:B------:R-:W-:-:S04]  /*0640*/  FSETP.GTU.FTZ.AND P0, PT, |R3|, +INF , PT ;  /* 0x7f8000000300780b */ /* 0x000fc80003f1c200 */
[----:B------:R-:W-:-:S04]  /*0650*/  FSETP.GTU.FTZ.AND P1, PT, |R0|, +INF , PT ;  /* 0x7f8000000000780b */ /* 0x000fc80003f3c200 */
[----:B------:R-:W-:-:S13]  /*0660*/  PLOP3.LUT P0, PT, P0, P1, PT, 0xf8, 0x8f ;  /* 0x00000000008f781c */ /* 0x000fda0000703f70 */
[----:B------:R-:W-:Y:S05]  /*0670*/  @P0 BRA `(.L_x_8) ;  /* 0x00000004004c0947 */ /* 0x000fea0003800000 */
[----:B------:R-:W-:-:S13]  /*0680*/  LOP3.LUT P0, RZ, R10, 0x7fffffff, R3, 0xc8, !PT ;  /* 0x7fffffff0aff7812 */ /* 0x000fda000780c803 */
[----:B------:R-:W-:Y:S05]  /*0690*/  @!P0 BRA `(.L_x_9) ;  /* 0x00000004003c8947 */ /* 0x000fea0003800000 */
[C---:B------:R-:W-:Y:S02]  /*06a0*/  FSETP.NEU.FTZ.AND P2, PT, |R3|.reuse, +INF , PT ;  /* 0x7f8000000300780b */ /* 0x040fe40003f5d200 */
[----:B------:R-:W-:Y:S02]  /*06b0*/  FSETP.NEU.FTZ.AND P1, PT, |R0|, +INF , PT ;  /* 0x7f8000000000780b */ /* 0x000fe40003f3d200 */
[----:B------:R-:W-:-:S11]  /*06c0*/  FSETP.NEU.FTZ.AND P0, PT, |R3|, +INF , PT ;  /* 0x7f8000000300780b */ /* 0x000fd60003f1d200 */
[----:B------:R-:W-:Y:S05]  /*06d0*/  @!P1 BRA !P2, `(.L_x_9) ;  /* 0x00000004002c9947 */ /* 0x000fea0005000000 */
[----:B------:R-:W-:-:S04]  /*06e0*/  LOP3.LUT P2, RZ, R3, 0x7fffffff, RZ, 0xc0, !PT ;  /* 0x7fffffff03ff7812 */ /* 0x000fc8000784c0ff */
[----:B------:R-:W-:-:S13]  /*06f0*/  PLOP3.LUT P1, PT, P1, P2, PT, 0x2f, 0xf2 ;  /* 0x0000000000f2781c */ /* 0x000fda0000f24577 */
[----:B------:R-:W-:Y:S05]  /*0700*/  @P1 BRA `(.L_x_10) ;  /* 0x0000000400181947 */ /* 0x000fea0003800000 */
[----:B------:R-:W-:-:S04]  /*0710*/  LOP3.LUT P1, RZ, R10, 0x7fffffff, RZ, 0xc0, !PT ;  /* 0x7fffffff0aff7812 */ /* 0x000fc8000782c0ff */
[----:B------:R-:W-:-:S13]  /*0720*/  PLOP3.LUT P0, PT, P0, P1, PT, 0x2f, 0xf2 ;  /* 0x0000000000f2781c */ /* 0x000fda0000702577 */
[----:B------:R-:W-:Y:S05]  /*0730*/  @P0 BRA `(.L_x_11) ;  /* 0x0000000400000947 */ /* 0x000fea0003800000 */
[----:B------:R-:W-:Y:S02]  /*0740*/  ISETP.GE.AND P0, PT, R12, RZ, PT ;  /* 0x000000ff0c00720c */ /* 0x000fe40003f06270 */
[----:B------:R-:W-:-:S11]  /*0750*/  ISETP.GE.AND P1, PT, R11, RZ, PT ;  /* 0x000000ff0b00720c */ /* 0x000fd60003f26270 */
[----:B------:R-:W-:Y:S01]  /*0760*/  @P0 MOV R7, RZ ;  /* 0x000000ff00070202 */ /* 0x000fe20000000f00 */
[----:B------:R-:W-:Y:S02]  /*0770*/  @!P0 IMAD.MOV.U32 R7, RZ, RZ, -0x40 ;  /* 0xffffffc0ff078424 */ /* 0x000fe400078e00ff */
[----:B------:R-:W-:Y:S01]  /*0780*/  @!P0 FFMA R3, R3, 1.84467440737095516160e+19, RZ ;  /* 0x5f80000003038823 */ /* 0x000fe200000000ff */
[----:B------:R-:W-:Y:S01]  /*0790*/  @!P1 FFMA R10, R0, 1.84467440737095516160e+19, RZ ;  /* 0x5f800000000a9823 */ /* 0x000fe200000000ff */
[----:B------:R-:W-:-:S07]  /*07a0*/  @!P1 VIADD R7, R7, 0x40 ;  /* 0x0000004007079836 */ /* 0x000fce0000000000 */
.L_x_7:
[----:B------:R-:W-:Y:S01]  /*07b0*/  LEA R11, R9, 0xc0800000, 0x17 ;  /* 0xc0800000090b7811 */ /* 0x000fe200078eb8ff */
[----:B------:R-:W-:Y:S04]  /*07c0*/  BSSY.RECONVERGENT B3, `(.L_x_12) ;  /* 0x0000036000037945 */ /* 0x000fe80003800200 */
[----:B------:R-:W-:Y:S02]  /*07d0*/  IMAD.IADD R11, R10, 0x1, -R11 ;  /* 0x000000010a0b7824 */ /* 0x000fe400078e0a0b */
[----:B------:R-:W-:Y:S02]  /*07e0*/  VIADD R10, R14, 0xffffff81 ;  /* 0xffffff810e0a7836 */ /* 0x000fe40000000000 */
[----:B------:R-:W0:Y:S01]  /*07f0*/  MUFU.RCP R12, R11 ;  /* 0x0000000b000c7308 */ /* 0x000e220000001000 */
[----:B------:R-:W-:Y:S01]  /*0800*/  FADD.FTZ R13, -R11, -RZ ;  /* 0x800000ff0b0d7221 */ /* 0x000fe20000010100 */
[C---:B------:R-:W-:Y:S01]  /*0810*/  IMAD R0, R10.reuse, -0x800000, R3 ;  /* 0xff8000000a007824 */ /* 0x040fe200078e0203 */
[----:B------:R-:W-:-:S05]  /*0820*/  IADD3 R10, PT, PT, R10, 0x7f, -R9 ;  /* 0x0000007f0a0a7810 */ /* 0x000fca0007ffe809 */
[----:B------:R-:W-:Y:S02]  /*0830*/  IMAD.IADD R10, R10, 0x1, R7 ;  /* 0x000000010a0a7824 */ /* 0x000fe400078e0207 */
[----:B0-----:R-:W-:-:S04]  /*0840*/  FFMA R15, R12, R13, 1 ;  /* 0x3f8000000c0f7423 */ /* 0x001fc8000000000d */
[----:B------:R-:W-:-:S04]  /*0850*/  FFMA R14, R12, R15, R12 ;  /* 0x0000000f0c0e7223 */ /* 0x000fc8000000000c */
[----:B------:R-:W-:-:S04]  /*0860*/  FFMA R3, R0, R14, RZ ;  /* 0x0000000e00037223 */ /* 0x000fc800000000ff */
[----:B------:R-:W-:-:S04]  /*0870*/  FFMA R12, R13, R3, R0 ;  /* 0x000000030d0c7223 */ /* 0x000fc80000000000 */
[----:B------:R-:W-:-:S04]  /*0880*/  FFMA R15, R14, R12, R3 ;  /* 0x0000000c0e0f7223 */ /* 0x000fc80000000003 */
[----:B------:R-:W-:-:S04]  /*0890*/  FFMA R12, R13, R15, R0 ;  /* 0x0000000f0d0c7223 */ /* 0x000fc80000000000 */
[----:B------:R-:W-:-:S05]  /*08a0*/  FFMA R0, R14, R12, R15 ;  /* 0x0000000c0e007223 */ /* 0x000fca000000000f */
[----:B------:R-:W-:-:S04]  /*08b0*/  SHF.R.U32.HI R3, RZ, 0x17, R0 ;  /* 0x00000017ff037819 */ /* 0x000fc80000011600 */
[----:B------:R-:W-:-:S05]  /*08c0*/  LOP3.LUT R3, R3, 0xff, RZ, 0xc0, !PT ;  /* 0x000000ff03037812 */ /* 0x000fca00078ec0ff */
[----:B------:R-:W-:-:S05]  /*08d0*/  IMAD.IADD R9, R3, 0x1, R10 ;  /* 0x0000000103097824 */ /* 0x000fca00078e020a */
[----:B------:R-:W-:-:S04]  /*08e0*/  IADD3 R3, PT, PT, R9, -0x1, RZ ;  /* 0xffffffff09037810 */ /* 0x000fc80007ffe0ff */
[----:B------:R-:W-:-:S13]  /*08f0*/  ISETP.GE.U32.AND P0, PT, R3, 0xfe, PT ;  /* 0x000000fe0300780c */ /* 0x000fda0003f06070 */
[----:B------:R-:W-:Y:S05]  /*0900*/  @!P0 BRA `(.L_x_13) ;  /* 0x0000000000808947 */ /* 0x000fea0003800000 */
[----:B------:R-:W-:-:S13]  /*0910*/  ISETP.GT.AND P0, PT, R9, 0xfe, PT ;  /* 0x000000fe0900780c */ /* 0x000fda0003f04270 */
[----:B------:R-:W-:Y:S05]  /*0920*/  @P0 BRA `(.L_x_14) ;  /* 0x00000000006c0947 */ /* 0x000fea0003800000 */
[----:B------:R-:W-:-:S13]  /*0930*/  ISETP.GE.AND P0, PT, R9, 0x1, PT ;  /* 0x000000010900780c */ /* 0x000fda0003f06270 */
[----:B------:R-:W-:Y:S05]  /*0940*/  @P0 BRA `(.L_x_15) ;  /* 0x0000000000740947 */ /* 0x000fea0003800000 */
[----:B------:R-:W-:Y:S02]  /*0950*/  ISETP.GE.AND P0, PT, R9, -0x18, PT ;  /* 0xffffffe80900780c */ /* 0x000fe40003f06270 */
[----:B------:R-:W-:-:S11]  /*0960*/  LOP3.LUT R0, R0, 0x80000000, RZ, 0xc0, !PT ;  /* 0x8000000000007812 */ /* 0x000fd600078ec0ff */
[----:B------:R-:W-:Y:S05]  /*0970*/  @!P0 BRA `(.L_x_15) ;  /* 0x0000000000688947 */ /* 0x000fea0003800000 */
[CCC-:B------:R-:W-:Y:S01]  /*0980*/  FFMA.RZ R3, R14.reuse, R12.reuse, R15.reuse ;  /* 0x0000000c0e037223 */ /* 0x1c0fe2000000c00f */
[CCC-:B------:R-:W-:Y:S01]  /*0990*/  FFMA.RM R10, R14.reuse, R12.reuse, R15.reuse ;  /* 0x0000000c0e0a7223 */ /* 0x1c0fe2000000400f */
[C---:B------:R-:W-:Y:S02]  /*09a0*/  ISETP.NE.AND P2, PT, R9.reuse, RZ, PT ;  /* 0x000000ff0900720c */ /* 0x040fe40003f45270 */
[----:B------:R-:W-:Y:S02]  /*09b0*/  ISETP.NE.AND P1, PT, R9, RZ, PT ;  /* 0x000000ff0900720c */ /* 0x000fe40003f25270 */
[----:B------:R-:W-:Y:S01]  /*09c0*/  LOP3.LUT R7, R3, 0x7fffff, RZ, 0xc0, !PT ;  /* 0x007fffff03077812 */ /* 0x000fe200078ec0ff */
[----:B------:R-:W-:Y:S01]  /*09d0*/  FFMA.RP R3, R14, R12, R15 ;  /* 0x0000000c0e037223 */ /* 0x000fe2000000800f */
[----:B------:R-:W-:Y:S02]  /*09e0*/  VIADD R12, R9, 0x20 ;  /* 0x00000020090c7836 */ /* 0x000fe40000000000 */
[----:B------:R-:W-:Y:S01]  /*09f0*/  LOP3.LUT R7, R7, 0x800000, RZ, 0xfc, !PT ;  /* 0x0080000007077812 */ /* 0x000fe200078efcff */
[----:B------:R-:W-:Y:S01]  /*0a00*/  IMAD.MOV R9, RZ, RZ, -R9 ;  /* 0x000000ffff097224 */ /* 0x000fe200078e0a09 */
[----:B------:R-:W-:-:S02]  /*0a10*/  FSETP.NEU.FTZ.AND P0, PT, R3, R10, PT ;  /* 0x0000000a0300720b */ /* 0x000fc40003f1d000 */
[----:B------:R-:W-:Y:S02]  /*0a20*/  SHF.L.U32 R12, R7, R12, RZ ;  /* 0x0000000c070c7219 */ /* 0x000fe400000006ff */
[----:B------:R-:W-:Y:S02]  /*0a30*/  SEL R10, R9, RZ, P2 ;  /* 0x000000ff090a7207 */ /* 0x000fe40001000000 */
[----:B------:R-:W-:Y:S02]  /*0a40*/  ISETP.NE.AND P1, PT, R12, RZ, P1 ;  /* 0x000000ff0c00720c */ /* 0x000fe40000f25270 */
[----:B------:R-:W-:Y:S02]  /*0a50*/  SHF.R.U32.HI R10, RZ, R10, R7 ;  /* 0x0000000aff0a7219 */ /* 0x000fe40000011607 */
[----:B------:R-:W-:Y:S02]  /*0a60*/  PLOP3.LUT P0, PT, P0, P1, PT, 0xf8, 0x8f ;  /* 0x00000000008f781c */ /* 0x000fe40000703f70 */
[----:B------:R-:W-:-:S02]  /*0a70*/  SHF.R.U32.HI R12, RZ, 0x1, R10 ;  /* 0x00000001ff0c7819 */ /* 0x000fc4000001160a */
[----:B------:R-:W-:-:S04]  /*0a80*/  SEL R3, RZ, 0x1, !P0 ;  /* 0x00000001ff037807 */ /* 0x000fc80004000000 */
[----:B------:R-:W-:-:S04]  /*0a90*/  LOP3.LUT R3, R3, 0x1, R12, 0xf8, !PT ;  /* 0x0000000103037812 */ /* 0x000fc800078ef80c */
[----:B------:R-:W-:-:S05]  /*0aa0*/  LOP3.LUT R3, R3, R10, RZ, 0xc0, !PT ;  /* 0x0000000a03037212 */ /* 0x000fca00078ec0ff */
[----:B------:R-:W-:-:S05]  /*0ab0*/  IMAD.IADD R3, R12, 0x1, R3 ;  /* 0x000000010c037824 */ /* 0x000fca00078e0203 */
[----:B------:R-:W-:Y:S01]  /*0ac0*/  LOP3.LUT R0, R3, R0, RZ, 0xfc, !PT ;  /* 0x0000000003007212 */ /* 0x000fe200078efcff */
[----:B------:R-:W-:Y:S06]  /*0ad0*/  BRA `(.L_x_15) ;  /* 0x0000000000107947 */ /* 0x000fec0003800000 */
.L_x_14:
[----:B------:R-:W-:-:S04]  /*0ae0*/  LOP3.LUT R0, R0, 0x80000000, RZ, 0xc0, !PT ;  /* 0x8000000000007812 */ /* 0x000fc800078ec0ff */
[----:B------:R-:W-:Y:S01]  /*0af0*/  LOP3.LUT R0, R0, 0x7f800000, RZ, 0xfc, !PT ;  /* 0x7f80000000007812 */ /* 0x000fe200078efcff */
[----:B------:R-:W-:Y:S06]  /*0b00*/  BRA `(.L_x_15) ;  /* 0x0000000000047947 */ /* 0x000fec0003800000 */
.L_x_13:
[----:B------:R-:W-:-:S07]  /*0b10*/  IMAD R0, R10, 0x800000, R0 ;  /* 0x008000000a007824 */ /* 0x000fce00078e0200 */
.L_x_15:
[----:B------:R-:W-:Y:S05]  /*0b20*/  BSYNC.RECONVERGENT B3 ;  /* 0x0000000000037941 */ /* 0x000fea0003800200 */
.L_x_12:
[----:B------:R-:W-:Y:S05]  /*0b30*/  BRA `(.L_x_16) ;  /* 0x0000000000207947 */ /* 0x000fea0003800000 */
.L_x_11:
[----:B------:R-:W-:-:S04]  /*0b40*/  LOP3.LUT R0, R10, 0x80000000, R3, 0x48, !PT ;  /* 0x800000000a007812 */ /* 0x000fc800078e4803 */
[----:B------:R-:W-:Y:S01]  /*0b50*/  LOP3.LUT R0, R0, 0x7f800000, RZ, 0xfc, !PT ;  /* 0x7f80000000007812 */ /* 0x000fe200078efcff */
[----:B------:R-:W-:Y:S06]  /*0b60*/  BRA `(.L_x_16) ;  /* 0x0000000000147947 */ /* 0x000fec0003800000 */
.L_x_10:
[----:B------:R-:W-:Y:S01]  /*0b70*/  LOP3.LUT R0, R10, 0x80000000, R3, 0x48, !PT ;  /* 0x800000000a007812 */ /* 0x000fe200078e4803 */
[----:B------:R-:W-:Y:S06]  /*0b80*/  BRA `(.L_x_16) ;  /* 0x00000000000c7947 */ /* 0x000fec0003800000 */
.L_x_9:
[----:B------:R-:W0:Y:S01]  /*0b90*/  MUFU.RSQ R0, -QNAN ;  /* 0xffc0000000007908 */ /* 0x000e220000001400 */
[----:B------:R-:W-:Y:S05]  /*0ba0*/  BRA `(.L_x_16) ;  /* 0x0000000000047947 */ /* 0x000fea0003800000 */
.L_x_8:
[----:B------:R-:W-:-:S07]  /*0bb0*/  FADD.FTZ R0, R3, R0 ;  /* 0x0000000003007221 */ /* 0x000fce0000010000 */
.L_x_16:
[----:B------:R-:W-:Y:S05]  /*0bc0*/  BSYNC.RECONVERGENT B2 ;  /* 0x0000000000027941 */ /* 0x000fea0003800200 */
.L_x_6:
[----:B------:R-:W-:-:S04]  /*0bd0*/  IMAD.MOV.U32 R9, RZ, RZ, 0x0 ;  /* 0x00000000ff097424 */ /* 0x000fc800078e00ff */
[----:B0-----:R-:W-:Y:S05]  /*0be0*/  RET.REL.NODEC R8 `(init_population_state) ;  /* 0xfffffff408047950 */ /* 0x001fea0003c3ffff */
.L_x_17:
[----:B------:R-:W-:-:S00]  /*0bf0*/  BRA `(.L_x_17) ;  /* 0xfffffffc00fc7947 */ /* 0x000fc0000383ffff */
[----:B------:R-:W-:-:S00]  /*0c00*/  NOP ;  /* 0x0000000000007918 */ /* 0x000fc00000000000 */
[----:B------:R-:W-:-:S00]  /*0c10*/  NOP ;  /* 0x0000000000007918 */ /* 0x000fc00000000000 */
[----:B------:R-:W-:-:S00]  /*0c20*/  NOP ;  /* 0x0000000000007918 */ /* 0x000fc00000000000 */
[----:B------:R-:W-:-:S00]  /*0c30*/  NOP ;  /* 0x0000000000007918 */ /* 0x000fc00000000000 */
[----:B------:R-:W-:-:S00]  /*0c40*/  NOP ;  /* 0x0000000000007918 */ /* 0x000fc00000000000 */
[----:B------:R-:W-:-:S00]  /*0c50*/  NOP ;  /* 0x0000000000007918 */ /* 0x000fc00000000000 */
[----:B------:R-:W-:-:S00]  /*0c60*/  NOP ;  /* 0x0000000000007918 */ /* 0x000fc00000000000 */
[----:B------:R-:W-:-:S00]  /*0c70*/  NOP ;  /* 0x0000000000007918 */ /* 0x000fc00000000000 */
.L_x_84:


//--------------------- .text.reset_population_rates --------------------------
	.section	.text.reset_population_rates,"ax",@progbits
	.align	128
        .global         reset_population_rates
        .type           reset_population_rates,@function
        .size           reset_population_rates,(.L_x_88 - reset_population_rates)
        .other          reset_population_rates,@"STO_CUDA_ENTRY STV_DEFAULT"
reset_population_rates:
.text.reset_population_rates:
[----:B------:R-:W-:Y:S01]  /*0000*/  LDC R1, c[0x0][0x37c] ;  /* 0x0000df00ff017b82 */ /* 0x000fe20000000800 */
[----:B------:R-:W0:Y:S07]  /*0010*/  S2R R0, SR_TID.X ;  /* 0x0000000000007919 */ /* 0x000e2e0000002100 */
[----:B------:R-:W0:Y:S01]  /*0020*/  S2UR UR4, SR_CTAID.X ;  /* 0x00000000000479c3 */ /* 0x000e220000002500 */
[----:B------:R-:W1:Y:S07]  /*0030*/  LDCU UR5, c[0x0][0x390] ;  /* 0x00007200ff0577ac */ /* 0x000e6e0008000800 */
[----:B------:R-:W0:Y:S02]  /*0040*/  LDC R7, c[0x0][0x360] ;  /* 0x0000d800ff077b82 */ /* 0x000e240000000800 */
[----:B0-----:R-:W-:-:S05]  /*0050*/  IMAD R7, R7, UR4, R0 ;  /* 0x0000000407077c24 */ /* 0x001fca000f8e0200 */
[----:B-1----:R-:W-:-:S13]  /*0060*/  ISETP.GE.U32.AND P0, PT, R7, UR5, PT ;  /* 0x0000000507007c0c */ /* 0x002fda000bf06070 */
[----:B------:R-:W-:Y:S05]  /*0070*/  @P0 EXIT ;  /* 0x000000000000094d */ /* 0x000fea0003800000 */
[----:B------:R-:W0:Y:S01]  /*0080*/  LDC.64 R2, c[0x0][0x380] ;  /* 0x0000e000ff027b82 */ /* 0x000e220000000a00 */
[----:B------:R-:W1:Y:S07]  /*0090*/  LDCU.64 UR4, c[0x0][0x358] ;  /* 0x00006b00ff0477ac */ /* 0x000e6e0008000a00 */
[----:B------:R-:W2:Y:S01]  /*00a0*/  LDC.64 R4, c[0x0][0x388] ;  /* 0x0000e200ff047b82 */ /* 0x000ea20000000a00 */
[----:B0-----:R-:W-:-:S05]  /*00b0*/  IMAD.WIDE.U32 R2, R7, 0x4, R2 ;  /* 0x0000000407027825 */ /* 0x001fca00078e0002 */
[----:B-1----:R-:W-:Y:S01]  /*00c0*/  STG.E desc[UR4][R2.64], RZ ;  /* 0x000000ff02007986 */ /* 0x002fe2000c101904 */
[----:B--2---:R-:W-:-:S05]  /*00d0*/  IMAD.WIDE.U32 R4, R7, 0x4, R4 ;  /* 0x0000000407047825 */ /* 0x004fca00078e0004 */
[----:B------:R-:W-:Y:S01]  /*00e0*/  STG.E desc[UR4][R4.64], RZ ;  /* 0x000000ff04007986 */ /* 0x000fe2000c101904 */
[----:B------:R-:W-:Y:S05]  /*00f0*/  EXIT ;  /* 0x000000000000794d */ /* 0x000fea0003800000 */
.L_x_18:
        /* <DEDUP_REMOVED lines=16> */
.L_x_88:


//--------------------- .text.population_spike_emit --------------------------
	.section	.text.population_spike_emit,"ax",@progbits
	.align	128
        .global         population_spike_emit
        .type           population_spike_emit,@function
        .size           population_spike_emit,(.L_x_85 - population_spike_emit)
        .other          population_spike_emit,@"STO_CUDA_ENTRY STV_DEFAULT"
population_spike_emit:
.text.population_spike_emit:
        /* <DEDUP_REMOVED lines=9> */
[----:B------:R-:W1:Y:S01]  /*0090*/  LDCU.64 UR6, c[0x0][0x358] ;  /* 0x00006b00ff0677ac */ /* 0x000e620008000a00 */
[----:B------:R-:W2:Y:S06]  /*00a0*/  LDCU UR4, c[0x0][0x3cc] ;  /* 0x00007980ff0477ac */ /* 0x000eac0008000800 */
[----:B------:R-:W3:Y:S01]  /*00b0*/  LDC.64 R8, c[0x0][0x388] ;  /* 0x0000e200ff087b82 */ /* 0x000ee20000000a00 */
[----:B0-----:R-:W-:-:S05]  /*00c0*/  IMAD.WIDE.U32 R6, R4, 0x4, R6 ;  /* 0x0000000404067825 */ /* 0x001fca00078e0006 */
[----:B-1----:R-:W4:Y:S01]  /*00d0*/  LDG.E.CONSTANT R2, desc[UR6][R6.64] ;  /* 0x0000000606027981 */ /* 0x002f22000c1e9900 */
[----:B---3--:R-:W-:-:S05]  /*00e0*/  IMAD.WIDE.U32 R8, R4, 0x4, R8 ;  /* 0x0000000404087825 */ /* 0x008fca00078e0008 */
[----:B------:R0:W5:Y:S01]  /*00f0*/  LDG.E.CONSTANT R0, desc[UR6][R8.64] ;  /* 0x0000000608007981 */ /* 0x000162000c1e9900 */
[----:B--2---:R-:W-:Y:S01]  /*0100*/  UIMAD UR4, UR4, 0xfa, URZ ;  /* 0x000000fa040478a4 */ /* 0x004fe2000f8e02ff */
[----:B------:R-:W-:Y:S05]  /*0110*/  BSSY.RECONVERGENT B0, `(.L_x_19) ;  /* 0x000000d000007945 */ /* 0x000fea0003800200 */
[----:B------:R-:W-:-:S04]  /*0120*/  I2FP.F32.U32 R3, UR4 ;  /* 0x0000000400037c45 */ /* 0x000fc80008201000 */
[----:B------:R-:W1:Y:S02]  /*0130*/  MUFU.RCP R10, R3 ;  /* 0x00000003000a7308 */ /* 0x000e640000001000 */
[----:B-1----:R-:W-:-:S04]  /*0140*/  FFMA R5, -R3, R10, 1 ;  /* 0x3f80000003057423 */ /* 0x002fc8000000010a */
[----:B------:R-:W-:Y:S02]  /*0150*/  FFMA R5, R10, R5, R10 ;  /* 0x000000050a057223 */ /* 0x000fe4000000000a */
[----:B----4-:R-:W1:Y:S02]  /*0160*/  FCHK P0, R2, R3 ;  /* 0x0000000302007302 */ /* 0x010e640000000000 */
[----:B------:R-:W-:-:S04]  /*0170*/  FFMA R10, R2, R5, RZ ;  /* 0x00000005020a7223 */ /* 0x000fc800000000ff */
[----:B------:R-:W-:-:S04]  /*0180*/  FFMA R6, -R3, R10, R2 ;  /* 0x0000000a03067223 */ /* 0x000fc80000000102 */
[----:B------:R-:W-:Y:S01]  /*0190*/  FFMA R5, R5, R6, R10 ;  /* 0x0000000605057223 */ /* 0x000fe2000000000a */
[----:B01----:R-:W-:Y:S06]  /*01a0*/  @!P0 BRA `(.L_x_20) ;  /* 0x00000000000c8947 */ /* 0x003fec0003800000 */
[----:B------:R-:W-:-:S07]  /*01b0*/  MOV R6, 0x1d0 ;  /* 0x000001d000067802 */ /* 0x000fce0000000f00 */
[----:B-----5:R-:W-:Y:S05]  /*01c0*/  CALL.REL.NOINC `($__internal_1_$__cuda_sm3x_div_rn_noftz_f32_slowpath) ;  /* 0x0000000400707944 */ /* 0x020fea0003c00000 */
[----:B------:R-:W-:-:S07]  /*01d0*/  IMAD.MOV.U32 R5, RZ, RZ, R2 ;  /* 0x000000ffff057224 */ /* 0x000fce00078e0002 */
.L_x_20:
[----:B------:R-:W-:Y:S05]  /*01e0*/  BSYNC.RECONVERGENT B0 ;  /* 0x0000000000007941 */ /* 0x000fea0003800200 */
.L_x_19:
[----:B------:R-:W0:Y:S01]  /*01f0*/  MUFU.RCP R2, R3 ;  /* 0x0000000300027308 */ /* 0x000e220000001000 */
[----:B------:R-:W-:Y:S07]  /*0200*/  BSSY.RECONVERGENT B0, `(.L_x_21) ;  /* 0x000000b000007945 */ /* 0x000fee0003800200 */
[----:B-----5:R-:W1:Y:S01]  /*0210*/  FCHK P0, R0, R3 ;  /* 0x0000000300007302 */ /* 0x020e620000000000 */
[----:B0-----:R-:W-:-:S04]  /*0220*/  FFMA R7, -R3, R2, 1 ;  /* 0x3f80000003077423 */ /* 0x001fc80000000102 */
[----:B------:R-:W-:-:S04]  /*0230*/  FFMA R9, R2, R7, R2 ;  /* 0x0000000702097223 */ /* 0x000fc80000000002 */
[----:B------:R-:W-:-:S04]  /*0240*/  FFMA R2, R0, R9, RZ ;  /* 0x0000000900027223 */ /* 0x000fc800000000ff */
[----:B------:R-:W-:-:S04]  /*0250*/  FFMA R7, -R3, R2, R0 ;  /* 0x0000000203077223 */ /* 0x000fc80000000100 */
[----:B------:R-:W-:Y:S01]  /*0260*/  FFMA R2, R9, R7, R2 ;  /* 0x0000000709027223 */ /* 0x000fe20000000002 */
[----:B-1----:R-:W-:Y:S06]  /*0270*/  @!P0 BRA `(.L_x_22) ;  /* 0x00000000000c8947 */ /* 0x002fec0003800000 */
[----:B------:R-:W-:Y:S01]  /*0280*/  IMAD.MOV.U32 R2, RZ, RZ, R0 ;  /* 0x000000ffff027224 */ /* 0x000fe200078e0000 */
[----:B------:R-:W-:-:S07]  /*0290*/  MOV R6, 0x2b0 ;  /* 0x000002b000067802 */ /* 0x000fce0000000f00 */
[----:B------:R-:W-:Y:S05]  /*02a0*/  CALL.REL.NOINC `($__internal_1_$__cuda_sm3x_div_rn_noftz_f32_slowpath) ;  /* 0x0000000400387944 */ /* 0x000fea0003c00000 */
.L_x_22:
[----:B------:R-:W-:Y:S05]  /*02b0*/  BSYNC.RECONVERGENT B0 ;  /* 0x0000000000007941 */ /* 0x000fea0003800200 */
.L_x_21:
[----:B------:R-:W-:-:S04]  /*02c0*/  FSETP.GTU.AND P0, PT, R2, 0.15000000596046447754, PT ;  /* 0x3e19999a0200780b */ /* 0x000fc80003f0c000 */
[----:B------:R-:W-:-:S13]  /*02d0*/  FSETP.LE.OR P0, PT, R5, 0.20000000298023223877, !P0 ;  /* 0x3e4ccccd0500780b */ /* 0x000fda0004703400 */
[----:B------:R-:W-:Y:S05]  /*02e0*/  @P0 EXIT ;  /* 0x000000000000094d */ /* 0x000fea0003800000 */
[----:B------:R-:W0:Y:S01]  /*02f0*/  S2R R3, SR_LANEID ;  /* 0x0000000000037919 */ /* 0x000e220000000000 */
[----:B------:R-:W-:Y:S01]  /*0300*/  VOTEU.ANY UR4, UPT, PT ;  /* 0x0000000000047886 */ /* 0x000fe200038e0100 */
[----:B------:R-:W1:Y:S01]  /*0310*/  LDC.64 R6, c[0x0][0x3b0] ;  /* 0x0000ec00ff067b82 */ /* 0x000e620000000a00 */
[----:B------:R-:W0:Y:S08]  /*0320*/  FLO.U32 R0, UR4 ;  /* 0x0000000400007d00 */ /* 0x000e3000080e0000 */
[----:B------:R-:W1:Y:S01]  /*0330*/  POPC R9, UR4 ;  /* 0x0000000400097d09 */ /* 0x000e620008000000 */
[----:B0-----:R-:W-:-:S13]  /*0340*/  ISETP.EQ.U32.AND P0, PT, R0, R3, PT ;  /* 0x000000030000720c */ /* 0x001fda0003f02070 */
[----:B-1----:R-:W2:Y:S01]  /*0350*/  @P0 ATOMG.E.ADD.STRONG.GPU PT, R7, desc[UR6][R6.64], R9 ;  /* 0x80000009060709a8 */ /* 0x002ea200081ef106 */
[----:B------:R-:W0:Y:S02]  /*0360*/  S2R R8, SR_LTMASK ;  /* 0x0000000000087919 */ /* 0x000e240000003900 */
[----:B0-----:R-:W-:Y:S01]  /*0370*/  LOP3.LUT R8, R8, UR4, RZ, 0xc0, !PT ;  /* 0x0000000408087c12 */ /* 0x001fe2000f8ec0ff */
[----:B------:R-:W0:Y:S05]  /*0380*/  LDCU UR4, c[0x0][0x3c8] ;  /* 0x00007900ff0477ac */ /* 0x000e2a0008000800 */
[----:B------:R-:W1:Y:S01]  /*0390*/  POPC R8, R8 ;  /* 0x0000000800087309 */ /* 0x000e620000000000 */
[----:B--2---:R-:W1:Y:S02]  /*03a0*/  SHFL.IDX PT, R3, R7, R0, 0x1f ;  /* 0x00001f0007037589 */ /* 0x004e6400000e0000 */
[----:B-1----:R-:W-:-:S05]  /*03b0*/  IMAD.IADD R3, R3, 0x1, R8 ;  /* 0x0000000103037824 */ /* 0x002fca00078e0208 */
[----:B0-----:R-:W-:-:S13]  /*03c0*/  ISETP.GE.U32.AND P0, PT, R3, UR4, PT ;  /* 0x0000000403007c0c */ /* 0x001fda000bf06070 */
[----:B------:R-:W-:Y:S05]  /*03d0*/  @P0 EXIT ;  /* 0x000000000000094d */ /* 0x000fea0003800000 */
[----:B------:R-:W0:Y:S08]  /*03e0*/  LDC.64 R6, c[0x0][0x3a0] ;  /* 0x0000e800ff067b82 */ /* 0x000e300000000a00 */
[----:B------:R-:W1:Y:S08]  /*03f0*/  LDC.64 R12, c[0x0][0x390] ;  /* 0x0000e400ff0c7b82 */ /* 0x000e700000000a00 */
[----:B------:R-:W2:Y:S01]  /*0400*/  LDC.64 R16, c[0x0][0x398] ;  /* 0x0000e600ff107b82 */ /* 0x000ea20000000a00 */
[C---:B------:R-:W-:Y:S01]  /*0410*/  IMAD R15, R4.reuse, 0x3, RZ ;  /* 0x00000003040f7824 */ /* 0x040fe200078e02ff */
[----:B------:R-:W3:Y:S01]  /*0420*/  LDCU UR4, c[0x0][0x3b8] ;  /* 0x00007700ff0477ac */ /* 0x000ee20008000800 */
[----:B0-----:R-:W-:-:S05]  /*0430*/  IMAD.WIDE.U32 R6, R4, 0x4, R6 ;  /* 0x0000000404067825 */ /* 0x001fca00078e0006 */
[----:B------:R0:W4:Y:S01]  /*0440*/  LDG.E.CONSTANT R0, desc[UR6][R6.64] ;  /* 0x0000000606007981 */ /* 0x000122000c1e9900 */
[----:B-1----:R-:W-:-:S05]  /*0450*/  IMAD.WIDE.U32 R12, R4, 0x4, R12 ;  /* 0x00000004040c7825 */ /* 0x002fca00078e000c */
[----:B------:R1:W5:Y:S01]  /*0460*/  LDG.E.CONSTANT R8, desc[UR6][R12.64] ;  /* 0x000000060c087981 */ /* 0x000362000c1e9900 */
[C---:B------:R-:W-:Y:S01]  /*0470*/  VIADD R11, R15.reuse, 0x1 ;  /* 0x000000010f0b7836 */ /* 0x040fe20000000000 */
[----:B0-----:R-:W0:Y:S01]  /*0480*/  LDC.64 R6, c[0x0][0x3a8] ;  /* 0x0000ea00ff067b82 */ /* 0x001e220000000a00 */
[C---:B------:R-:W-:Y:S02]  /*0490*/  VIADD R9, R15.reuse, 0x2 ;  /* 0x000000020f097836 */ /* 0x040fe40000000000 */
[----:B--2---:R-:W-:-:S04]  /*04a0*/  IMAD.WIDE.U32 R14, R15, 0x4, R16 ;  /* 0x000000040f0e7825 */ /* 0x004fc800078e0010 */
[----:B------:R-:W-:-:S04]  /*04b0*/  IMAD.WIDE.U32 R10, R11, 0x4, R16 ;  /* 0x000000040b0a7825 */ /* 0x000fc800078e0010 */
[----:B------:R-:W-:Y:S02]  /*04c0*/  IMAD.WIDE.U32 R16, R9, 0x4, R16 ;  /* 0x0000000409107825 */ /* 0x000fe400078e0010 */
[----:B------:R2:W3:Y:S04]  /*04d0*/  LDG.E.CONSTANT R9, desc[UR6][R14.64] ;  /* 0x000000060e097981 */ /* 0x0004e8000c1e9900 */
[----:B------:R-:W3:Y:S04]  /*04e0*/  LDG.E.CONSTANT R11, desc[UR6][R10.64] ;  /* 0x000000060a0b7981 */ /* 0x000ee8000c1e9900 */
[----:B------:R-:W3:Y:S01]  /*04f0*/  LDG.E.CONSTANT R17, desc[UR6][R16.64] ;  /* 0x0000000610117981 */ /* 0x000ee2000c1e9900 */
[----:B------:R-:W-:Y:S01]  /*0500*/  FADD R2, R2, R5 ;  /* 0x0000000502027221 */ /* 0x000fe20000000000 */
[----:B-1----:R-:W-:Y:S01]  /*0510*/  IMAD.MOV.U32 R13, RZ, RZ, 0x3f800000 ;  /* 0x3f800000ff0d7424 */ /* 0x002fe200078e00ff */
[----:B--2---:R-:W-:Y:S01]  /*0520*/  MOV R15, 0xffffffff ;  /* 0xffffffff000f7802 */ /* 0x004fe20000000f00 */
[----:B0-----:R-:W-:-:S04]  /*0530*/  IMAD.WIDE.U32 R6, R3, 0x5c, R6 ;  /* 0x0000005c03067825 */ /* 0x001fc800078e0006 */
[----:B------:R-:W-:Y:S02]  /*0540*/  FMUL R5, R2, 0.5 ;  /* 0x3f00000002057820 */ /* 0x000fe40000400000 */
[----:B------:R-:W0:Y:S01]  /*0550*/  LDC.64 R2, c[0x0][0x3c0] ;  /* 0x0000f000ff027b82 */ /* 0x000e220000000a00 */
[----:B------:R-:W-:Y:S01]  /*0560*/  IMAD.MOV.U32 R19, RZ, RZ, 0x2 ;  /* 0x00000002ff137424 */ /* 0x000fe200078e00ff */
[----:B------:R-:W-:Y:S04]  /*0570*/  STG.E desc[UR6][R6.64+0x4], R4 ;  /* 0x0000040406007986 */ /* 0x000fe8000c101906 */
        /* <DEDUP_REMOVED lines=11> */
[----:B0-----:R-:W-:Y:S04]  /*0630*/  STG.E desc[UR6][R6.64], R2 ;  /* 0x0000000206007986 */ /* 0x001fe8000c101906 */
[----:B------:R-:W-:Y:S04]  /*0640*/  STG.E desc[UR6][R6.64+0x38], RZ ;  /* 0x000038ff06007986 */ /* 0x000fe8000c101906 */
[----:B------:R-:W-:Y:S04]  /*0650*/  STG.E desc[UR6][R6.64+0x40], RZ ;  /* 0x000040ff06007986 */ /* 0x000fe8000c101906 */
[----:B------:R-:W-:Y:S04]  /*0660*/  STG.E desc[UR6][R6.64+0x50], RZ ;  /* 0x000050ff06007986 */ /* 0x000fe8000c101906 */
[----:B------:R-:W-:Y:S01]  /*0670*/  STG.E desc[UR6][R6.64+0x58], R3 ;  /* 0x0000580306007986 */ /* 0x000fe2000c101906 */
[----:B----4-:R-:W-:-:S02]  /*0680*/  I2FP.F32.U32 R12, R0 ;  /* 0x00000000000c7245 */ /* 0x010fc40000201000 */
[----:B------:R-:W-:Y:S02]  /*0690*/  ISETP.GT.U32.AND P0, PT, R0, 0x2, PT ;  /* 0x000000020000780c */ /* 0x000fe40003f04070 */
[----:B------:R-:W-:Y:S01]  /*06a0*/  FMNMX R12, R12, 10, PT ;  /* 0x412000000c0c7809 */ /* 0x000fe20003800000 */
[----:B-----5:R-:W-:Y:S04]  /*06b0*/  STG.E desc[UR6][R6.64+0x4c], R8 ;  /* 0x00004c0806007986 */ /* 0x020fe8000c101906 */
[----:B------:R-:W-:Y:S01]  /*06c0*/  FFMA R12, R12, 0.5, R13 ;  /* 0x3f0000000c0c7823 */ /* 0x000fe2000000000d */
[----:B---3--:R-:W-:-:S04]  /*06d0*/  FADD R13, -R8, UR4 ;  /* 0x00000004080d7e21 */ /* 0x008fc80008000100 */
[----:B------:R-:W-:-:S05]  /*06e0*/  FSEL R12, R12, 1, P0 ;  /* 0x3f8000000c0c7808 */ /* 0x000fca0000000000 */
[----:B------:R-:W-:Y:S01]  /*06f0*/  FMUL R12, R12, R13 ;  /* 0x0000000d0c0c7220 */ /* 0x000fe20000400000 */
[----:B------:R-:W-:-:S03]  /*0700*/  SEL R13, R0, RZ, P0 ;  /* 0x000000ff000d7207 */ /* 0x000fc60000000000 */
[----:B------:R-:W-:Y:S01]  /*0710*/  FMUL R5, R5, R12 ;  /* 0x0000000c05057220 */ /* 0x000fe20000400000 */
[----:B------:R-:W-:Y:S03]  /*0720*/  STG.E desc[UR6][R6.64+0x8], R9 ;  /* 0x0000080906007986 */ /* 0x000fe6000c101906 */
[----:B------:R-:W-:Y:S01]  /*0730*/  FMUL R5, R5, 10 ;  /* 0x4120000005057820 */ /* 0x000fe20000400000 */
[----:B------:R-:W-:Y:S04]  /*0740*/  STG.E desc[UR6][R6.64+0x54], R13 ;  /* 0x0000540d06007986 */ /* 0x000fe8000c101906 */
[----:B------:R-:W-:Y:S04]  /*0750*/  STG.E desc[UR6][R6.64+0x14], R5 ;  /* 0x0000140506007986 */ /* 0x000fe8000c101906 */
[----:B------:R-:W-:Y:S04]  /*0760*/  STG.E desc[UR6][R6.64+0xc], R11 ;  /* 0x00000c0b06007986 */ /* 0x000fe8000c101906 */
[----:B------:R-:W-:Y:S01]  /*0770*/  STG.E desc[UR6][R6.64+0x10], R17 ;  /* 0x0000101106007986 */ /* 0x000fe2000c101906 */
[----:B------:R-:W-:Y:S05]  /*0780*/  EXIT ;  /* 0x000000000000794d */ /* 0x000fea0003800000 */
        .weak           $__internal_1_$__cuda_sm3x_div_rn_noftz_f32_slowpath
        .type           $__internal_1_$__cuda_sm3x_div_rn_noftz_f32_slowpath,@function
        .size           $__internal_1_$__cuda_sm3x_div_rn_noftz_f32_slowpath,(.L_x_85 - $__internal_1_$__cuda_sm3x_div_rn_noftz_f32_slowpath)
$__internal_1_$__cuda_sm3x_div_rn_noftz_f32_slowpath:
[--C-:B------:R-:W-:Y:S01]  /*0790*/  SHF.R.U32.HI R8, RZ, 0x17, R3.reuse ;  /* 0x00000017ff087819 */ /* 0x100fe20000011603 */
[----:B------:R-:W-:Y:S01]  /*07a0*/  BSSY.RECONVERGENT B1, `(.L_x_23) ;  /* 0x0000063000017945 */ /* 0x000fe20003800200 */
[----:B------:R-:W-:Y:S02]  /*07b0*/  SHF.R.U32.HI R7, RZ, 0x17, R2 ;  /* 0x00000017ff077819 */ /* 0x000fe40000011602 */
[----:B------:R-:W-:Y:S02]  /*07c0*/  LOP3.LUT R14, R8, 0xff, RZ, 0xc0, !PT ;  /* 0x000000ff080e7812 */ /* 0x000fe400078ec0ff */
[----:B------:R-:W-:Y:S01]  /*07d0*/  LOP3.LUT R12, R7, 0xff, RZ, 0xc0, !PT ;  /* 0x000000ff070c7812 */ /* 0x000fe200078ec0ff */
[----:B------:R-:W-:Y:S02]  /*07e0*/  IMAD.MOV.U32 R7, RZ, RZ, R3 ;  /* 0x000000ffff077224 */ /* 0x000fe400078e0003 */
[----:B------:R-:W-:Y:S02]  /*07f0*/  VIADD R10, R14, 0xffffffff ;  /* 0xffffffff0e0a7836 */ /* 0x000fe40000000000 */
[----:B------:R-:W-:-:S03]  /*0800*/  VIADD R9, R12, 0xffffffff ;  /* 0xffffffff0c097836 */ /* 0x000fc60000000000 */
[----:B------:R-:W-:-:S04]  /*0810*/  ISETP.GT.U32.AND P0, PT, R10, 0xfd, PT ;  /* 0x000000fd0a00780c */ /* 0x000fc80003f04070 */
[----:B------:R-:W-:-:S13]  /*0820*/  ISETP.GT.U32.OR P0, PT, R9, 0xfd, P0 ;  /* 0x000000fd0900780c */ /* 0x000fda0000704470 */
[----:B------:R-:W-:Y:S01]  /*0830*/  @!P0 MOV R8, RZ ;  /* 0x000000ff00088202 */ /* 0x000fe20000000f00 */
[----:B------:R-:W-:Y:S06]  /*0840*/  @!P0 BRA `(.L_x_24) ;  /* 0x00000000005c8947 */ /* 0x000fec0003800000 */
[----:B------:R-:W-:Y:S02]  /*0850*/  FSETP.GTU.FTZ.AND P0, PT, |R2|, +INF , PT ;  /* 0x7f8000000200780b */ /* 0x000fe40003f1c200 */
        /* <DEDUP_REMOVED lines=17> */
[----:B------:R-:W-:Y:S02]  /*0970*/  @P0 IMAD.MOV.U32 R8, RZ, RZ, RZ ;  /* 0x000000ffff080224 */ /* 0x000fe400078e00ff */
[----:B------:R-:W-:Y:S01]  /*0980*/  @!P0 FFMA R2, R2, 1.84467440737095516160e+19, RZ ;  /* 0x5f80000002028823 */ /* 0x000fe200000000ff */
[----:B------:R-:W-:Y:S02]  /*0990*/  @!P0 IMAD.MOV.U32 R8, RZ, RZ, -0x40 ;  /* 0xffffffc0ff088424 */ /* 0x000fe400078e00ff */
[----:B------:R-:W-:Y:S02]  /*09a0*/  @!P1 FFMA R7, R3, 1.84467440737095516160e+19, RZ ;  /* 0x5f80000003079823 */ /* 0x000fe400000000ff */
[----:B------:R-:W-:-:S07]  /*09b0*/  @!P1 VIADD R8, R8, 0x40 ;  /* 0x0000004008089836 */ /* 0x000fce0000000000 */
.L_x_24:
[----:B------:R-:W-:Y:S01]  /*09c0*/  LEA R10, R14, 0xc0800000, 0x17 ;  /* 0xc08000000e0a7811 */ /* 0x000fe200078eb8ff */
[----:B------:R-:W-:Y:S04]  /*09d0*/  BSSY.RECONVERGENT B2, `(.L_x_29) ;  /* 0x0000036000027945 */ /* 0x000fe80003800200 */
[----:B------:R-:W-:Y:S01]  /*09e0*/  IMAD.IADD R10, R7, 0x1, -R10 ;  /* 0x00000001070a7824 */ /* 0x000fe200078e0a0a */
[----:B------:R-:W-:-:S03]  /*09f0*/  IADD3 R7, PT, PT, R12, -0x7f, RZ ;  /* 0xffffff810c077810 */ /* 0x000fc60007ffe0ff */
[----:B------:R-:W0:Y:S01]  /*0a00*/  MUFU.RCP R9, R10 ;  /* 0x0000000a00097308 */ /* 0x000e220000001000 */
[----:B------:R-:W-:Y:S01]  /*0a10*/  FADD.FTZ R11, -R10, -RZ ;  /* 0x800000ff0a0b7221 */ /* 0x000fe20000010100 */
[----:B------:R-:W-:-:S03]  /*0a20*/  IMAD R2, R7, -0x800000, R2 ;  /* 0xff80000007027824 */ /* 0x000fc600078e0202 */
[----:B0-----:R-:W-:-:S04]  /*0a30*/  FFMA R12, R9, R11, 1 ;  /* 0x3f800000090c7423 */ /* 0x001fc8000000000b */
[----:B------:R-:W-:-:S04]  /*0a40*/  FFMA R16, R9, R12, R9 ;  /* 0x0000000c09107223 */ /* 0x000fc80000000009 */
[----:B------:R-:W-:-:S04]  /*0a50*/  FFMA R9, R2, R16, RZ ;  /* 0x0000001002097223 */ /* 0x000fc800000000ff */
[----:B------:R-:W-:-:S04]  /*0a60*/  FFMA R12, R11, R9, R2 ;  /* 0x000000090b0c7223 */ /* 0x000fc80000000002 */
[----:B------:R-:W-:Y:S01]  /*0a70*/  FFMA R13, R16, R12, R9 ;  /* 0x0000000c100d7223 */ /* 0x000fe20000000009 */
[----:B------:R-:W-:-:S03]  /*0a80*/  IADD3 R9, PT, PT, R7, 0x7f, -R14 ;  /* 0x0000007f07097810 */ /* 0x000fc60007ffe80e */
[----:B------:R-:W-:Y:S02]  /*0a90*/  FFMA R12, R11, R13, R2 ;  /* 0x0000000d0b0c7223 */ /* 0x000fe40000000002 */
[----:B------:R-:W-:Y:S02]  /*0aa0*/  IMAD.IADD R9, R9, 0x1, R8 ;  /* 0x0000000109097824 */ /* 0x000fe400078e0208 */
[----:B------:R-:W-:-:S05]  /*0ab0*/  FFMA R2, R16, R12, R13 ;  /* 0x0000000c10027223 */ /* 0x000fca000000000d */
[----:B------:R-:W-:-:S04]  /*0ac0*/  SHF.R.U32.HI R7, RZ, 0x17, R2 ;  /* 0x00000017ff077819 */ /* 0x000fc80000011602 */
[----:B------:R-:W-:-:S05]  /*0ad0*/  LOP3.LUT R7, R7, 0xff, RZ, 0xc0, !PT ;  /* 0x000000ff07077812 */ /* 0x000fca00078ec0ff */
[----:B------:R-:W-:-:S04]  /*0ae0*/  IMAD.IADD R11, R7, 0x1, R9 ;  /* 0x00000001070b7824 */ /* 0x000fc800078e0209 */
[----:B------:R-:W-:-:S05]  /*0af0*/  VIADD R7, R11, 0xffffffff ;  /* 0xffffffff0b077836 */ /* 0x000fca0000000000 */
        /* <DEDUP_REMOVED lines=10> */
[C---:B------:R-:W-:Y:S02]  /*0ba0*/  VIADD R10, R11.reuse, 0x20 ;  /* 0x000000200b0a7836 */ /* 0x040fe40000000000 */
[CCC-:B------:R-:W-:Y:S01]  /*0bb0*/  FFMA.RM R8, R16.reuse, R12.reuse, R13.reuse ;  /* 0x0000000c10087223 */ /* 0x1c0fe2000000400d */
[----:B------:R-:W-:Y:S02]  /*0bc0*/  ISETP.NE.AND P2, PT, R11, RZ, PT ;  /* 0x000000ff0b00720c */ /* 0x000fe40003f45270 */
[----:B------:R-:W-:Y:S01]  /*0bd0*/  LOP3.LUT R9, R7, 0x7fffff, RZ, 0xc0, !PT ;  /* 0x007fffff07097812 */ /* 0x000fe200078ec0ff */
[----:B------:R-:W-:Y:S01]  /*0be0*/  FFMA.RP R7, R16, R12, R13 ;  /* 0x0000000c10077223 */ /* 0x000fe2000000800d */
[----:B------:R-:W-:Y:S02]  /*0bf0*/  ISETP.NE.AND P1, PT, R11, RZ, PT ;  /* 0x000000ff0b00720c */ /* 0x000fe40003f25270 */
[----:B------:R-:W-:-:S02]  /*0c00*/  LOP3.LUT R9, R9, 0x800000, RZ, 0xfc, !PT ;  /* 0x0080000009097812 */ /* 0x000fc400078efcff */
[----:B------:R-:W-:Y:S02]  /*0c10*/  IADD3 R11, PT, PT, -R11, RZ, RZ ;  /* 0x000000ff0b0b7210 */ /* 0x000fe40007ffe1ff */
[----:B------:R-:W-:Y:S02]  /*0c20*/  SHF.L.U32 R10, R9, R10, RZ ;  /* 0x0000000a090a7219 */ /* 0x000fe400000006ff */
[----:B------:R-:W-:Y:S02]  /*0c30*/  FSETP.NEU.FTZ.AND P0, PT, R7, R8, PT ;  /* 0x000000080700720b */ /* 0x000fe40003f1d000 */
[----:B------:R-:W-:Y:S02]  /*0c40*/  SEL R8, R11, RZ, P2 ;  /* 0x000000ff0b087207 */ /* 0x000fe40001000000 */
[----:B------:R-:W-:Y:S02]  /*0c50*/  ISETP.NE.AND P1, PT, R10, RZ, P1 ;  /* 0x000000ff0a00720c */ /* 0x000fe40000f25270 */
[----:B------:R-:W-:-:S02]  /*0c60*/  SHF.R.U32.HI R8, RZ, R8, R9 ;  /* 0x00000008ff087219 */ /* 0x000fc40000011609 */
[----:B------:R-:W-:Y:S02]  /*0c70*/  PLOP3.LUT P0, PT, P0, P1, PT, 0xf8, 0x8f ;  /* 0x00000000008f781c */ /* 0x000fe40000703f70 */
[----:B------:R-:W-:Y:S02]  /*0c80*/  SHF.R.U32.HI R10, RZ, 0x1, R8 ;  /* 0x00000001ff0a7819 */ /* 0x000fe40000011608 */
[----:B------:R-:W-:-:S04]  /*0c90*/  SEL R7, RZ, 0x1, !P0 ;  /* 0x00000001ff077807 */ /* 0x000fc80004000000 */
[----:B------:R-:W-:-:S04]  /*0ca0*/  LOP3.LUT R7, R7, 0x1, R10, 0xf8, !PT ;  /* 0x0000000107077812 */ /* 0x000fc800078ef80a */
[----:B------:R-:W-:-:S05]  /*0cb0*/  LOP3.LUT R7, R7, R8, RZ, 0xc0, !PT ;  /* 0x0000000807077212 */ /* 0x000fca00078ec0ff */
[----:B------:R-:W-:-:S05]  /*0cc0*/  IMAD.IADD R7, R10, 0x1, R7 ;  /* 0x000000010a077824 */ /* 0x000fca00078e0207 */
[----:B------:R-:W-:Y:S01]  /*0cd0*/  LOP3.LUT R2, R7, R2, RZ, 0xfc, !PT ;  /* 0x0000000207027212 */ /* 0x000fe200078efcff */
[----:B------:R-:W-:Y:S06]  /*0ce0*/  BRA `(.L_x_32) ;  /* 0x0000000000107947 */ /* 0x000fec0003800000 */
.L_x_31:
[----:B------:R-:W-:-:S04]  /*0cf0*/  LOP3.LUT R2, R2, 0x80000000, RZ, 0xc0, !PT ;  /* 0x8000000002027812 */ /* 0x000fc800078ec0ff */
[----:B------:R-:W-:Y:S01]  /*0d00*/  LOP3.LUT R2, R2, 0x7f800000, RZ, 0xfc, !PT ;  /* 0x7f80000002027812 */ /* 0x000fe200078efcff */
[----:B------:R-:W-:Y:S06]  /*0d10*/  BRA `(.L_x_32) ;  /* 0x0000000000047947 */ /* 0x000fec0003800000 */
.L_x_30:
[----:B------:R-:W-:-:S07]  /*0d20*/  IMAD R2, R9, 0x800000, R2 ;  /* 0x0080000009027824 */ /* 0x000fce00078e0202 */
.L_x_32:
[----:B------:R-:W-:Y:S05]  /*0d30*/  BSYNC.RECONVERGENT B2 ;  /* 0x0000000000027941 */ /* 0x000fea0003800200 */
.L_x_29:
[----:B------:R-:W-:Y:S05]  /*0d40*/  BRA `(.L_x_33) ;  /* 0x0000000000207947 */ /* 0x000fea0003800000 */
.L_x_28:
[----:B------:R-:W-:-:S04]  /*0d50*/  LOP3.LUT R2, R7, 0x80000000, R2, 0x48, !PT ;  /* 0x8000000007027812 */ /* 0x000fc800078e4802 */
[----:B------:R-:W-:Y:S01]  /*0d60*/  LOP3.LUT R2, R2, 0x7f800000, RZ, 0xfc, !PT ;  /* 0x7f80000002027812 */ /* 0x000fe200078efcff */
[----:B------:R-:W-:Y:S06]  /*0d70*/  BRA `(.L_x_33) ;  /* 0x0000000000147947 */ /* 0x000fec0003800000 */
.L_x_27:
[----:B------:R-:W-:Y:S01]  /*0d80*/  LOP3.LUT R2, R7, 0x80000000, R2, 0x48, !PT ;  /* 0x8000000007027812 */ /* 0x000fe200078e4802 */
[----:B------:R-:W-:Y:S06]  /*0d90*/  BRA `(.L_x_33) ;  /* 0x00000000000c7947 */ /* 0x000fec0003800000 */
.L_x_26:
[----:B------:R-:W0:Y:S01]  /*0da0*/  MUFU.RSQ R2, -QNAN ;  /* 0xffc0000000027908 */ /* 0x000e220000001400 */
[----:B------:R-:W-:Y:S05]  /*0db0*/  BRA `(.L_x_33) ;  /* 0x0000000000047947 */ /* 0x000fea0003800000 */
.L_x_25:
[----:B------:R-:W-:-:S07]  /*0dc0*/  FADD.FTZ R2, R2, R3 ;  /* 0x0000000302027221 */ /* 0x000fce0000010000 */
.L_x_33:
[----:B------:R-:W-:Y:S05]  /*0dd0*/  BSYNC.RECONVERGENT B1 ;  /* 0x0000000000017941 */ /* 0x000fea0003800200 */
.L_x_23:
[----:B------:R-:W-:-:S04]  /*0de0*/  IMAD.MOV.U32 R7, RZ, RZ, 0x0 ;  /* 0x00000000ff077424 */ /* 0x000fc800078e00ff */
[----:B0-----:R-:W-:Y:S05]  /*0df0*/  RET.REL.NODEC R6 `(population_spike_emit) ;  /* 0xfffffff006807950 */ /* 0x001fea0003c3ffff */
.L_x_34:
        /* <DEDUP_REMOVED lines=16> */
.L_x_85:


//--------------------- .text.population_izhikevich_step --------------------------
	.section	.text.population_izhikevich_step,"ax",@progbits
	.align	128
        .global         population_izhikevich_step
        .type           population_izhikevich_step,@function
        .size           population_izhikevich_step,(.L_x_86 - population_izhikevich_step)
        .other          population_izhikevich_step,@"STO_CUDA_ENTRY STV_DEFAULT"
population_izhikevich_step:
.text.population_izhikevich_step:
        /* <DEDUP_REMOVED lines=8> */
[----:B------:R-:W0:Y:S01]  /*0080*/  LDCU UR4, c[0x0][0x3dc] ;  /* 0x00007b80ff0477ac */ /* 0x000e220008000800 */
[----:B------:R-:W-:-:S05]  /*0090*/  IMAD.HI.U32 R4, R9, 0x10624dd3, RZ ;  /* 0x10624dd309047827 */ /* 0x000fca00078e00ff */
[----:B------:R-:W-:-:S04]  /*00a0*/  SHF.R.U32.HI R4, RZ, 0x6, R4 ;  /* 0x00000006ff047819 */ /* 0x000fc80000011604 */
[----:B0-----:R-:W-:-:S13]  /*00b0*/  ISETP.GE.U32.AND P0, PT, R4, UR4, PT ;  /* 0x0000000404007c0c */ /* 0x001fda000bf06070 */
[----:B------:R-:W-:Y:S05]  /*00c0*/  @P0 EXIT ;  /* 0x000000000000094d */ /* 0x000fea0003800000 */
[----:B------:R-:W-:Y:S02]  /*00d0*/  IMAD R0, R4, -0x3e8, R9 ;  /* 0xfffffc1804007824 */ /* 0x000fe400078e0209 */
[----:B------:R-:W-:Y:S01]  /*00e0*/  HFMA2 R6, -RZ, RZ, 0.46875, 7.62939453125e-06 ;  /* 0x37800080ff067431 */ /* 0x000fe200000001ff */
[----:B------:R-:W-:Y:S01]  /*00f0*/  MOV R7, 0x477fff00 ;  /* 0x477fff0000077802 */ /* 0x000fe20000000f00 */
[----:B------:R-:W-:Y:S01]  /*0100*/  BSSY.RECONVERGENT B0, `(.L_x_35) ;  /* 0x000001a000007945 */ /* 0x000fe20003800200 */
[----:B------:R-:W-:-:S05]  /*0110*/  LOP3.LUT R0, R0, 0xffff, RZ, 0xc0, !PT ;  /* 0x0000ffff00007812 */ /* 0x000fca00078ec0ff */
[----:B------:R-:W-:-:S05]  /*0120*/  IMAD R0, R0, 0x419, RZ ;  /* 0x0000041900007824 */ /* 0x000fca00078e02ff */
[----:B------:R-:W-:Y:S02]  /*0130*/  SHF.R.U32.HI R3, RZ, 0x12, R0 ;  /* 0x00000012ff037819 */ /* 0x000fe40000011600 */
[----:B------:R-:W-:-:S03]  /*0140*/  SHF.R.U32.HI R0, RZ, 0x10, R9 ;  /* 0x00000010ff007819 */ /* 0x000fc60000011609 */
[----:B------:R-:W-:Y:S01]  /*0150*/  IMAD R2, R3, 0x18, RZ ;  /* 0x0000001803027824 */ /* 0x000fe200078e02ff */
[----:B------:R-:W-:-:S03]  /*0160*/  LOP3.LUT R0, R0, R9, RZ, 0x3c, !PT ;  /* 0x0000000900007212 */ /* 0x000fc600078e3cff */
[----:B------:R0:W1:Y:S02]  /*0170*/  LDC.64 R12, c[0x3][R2] ;  /* 0x00c00000020c7b82 */ /* 0x0000640000000a00 */
[----:B------:R-:W-:-:S05]  /*0180*/  IMAD R0, R0, 0x45d9f3b, RZ ;  /* 0x045d9f3b00007824 */ /* 0x000fca00078e02ff */
[--C-:B------:R-:W-:Y:S01]  /*0190*/  SHF.R.U32.HI R5, RZ, 0x10, R0.reuse ;  /* 0x00000010ff057819 */ /* 0x100fe20000011600 */
[----:B------:R0:W2:Y:S03]  /*01a0*/  LDC.64 R20, c[0x3][R2+0x8] ;  /* 0x00c0020002147b82 */ /* 0x0000a60000000a00 */
[----:B------:R-:W-:Y:S01]  /*01b0*/  LOP3.LUT R0, R5, 0xffff, R0, 0x78, !PT ;  /* 0x0000ffff05007812 */ /* 0x000fe200078e7800 */
[----:B------:R-:W-:-:S03]  /*01c0*/  FFMA R5, R6, -R7, 1 ;  /* 0x3f80000006057423 */ /* 0x000fc60000000807 */
[----:B------:R-:W-:Y:S01]  /*01d0*/  I2FP.F32.U32 R0, R0 ;  /* 0x0000000000007245 */ /* 0x000fe20000201000 */
[----:B------:R0:W3:Y:S01]  /*01e0*/  LDC.64 R10, c[0x3][R2+0x10] ;  /* 0x00c00400020a7b82 */ /* 0x0000e20000000a00 */
[----:B------:R-:W-:Y:S02]  /*01f0*/  FFMA R5, R5, R6, 1.525902189314365387e-05 ;  /* 0x3780008005057423 */ /* 0x000fe40000000006 */
[----:B------:R-:W4:Y:S02]  /*0200*/  FCHK P0, R0, 65535 ;  /* 0x477fff0000007902 */ /* 0x000f240000000000 */
[----:B------:R-:W-:-:S04]  /*0210*/  FFMA R6, R0, R5, RZ ;  /* 0x0000000500067223 */ /* 0x000fc800000000ff */
[----:B------:R-:W-:-:S04]  /*0220*/  FFMA R7, R6, -65535, R0 ;  /* 0xc77fff0006077823 */ /* 0x000fc80000000000 */
[----:B------:R-:W-:Y:S01]  /*0230*/  FFMA R5, R5, R7, R6 ;  /* 0x0000000705057223 */ /* 0x000fe20000000006 */
[----:B0---4-:R-:W-:Y:S06]  /*0240*/  @!P0 BRA `(.L_x_36) ;  /* 0x0000000000148947 */ /* 0x011fec0003800000 */
[----:B------:R-:W-:Y:S02]  /*0250*/  MOV R6, R0 ;  /* 0x0000000000067202 */ /* 0x000fe40000000f00 */
[----:B------:R-:W-:Y:S02]  /*0260*/  MOV R7, 0x477fff00 ;  /* 0x477fff0000077802 */ /* 0x000fe40000000f00 */
[----:B------:R-:W-:-:S07]  /*0270*/  MOV R8, 0x290 ;  /* 0x0000029000087802 */ /* 0x000fce0000000f00 */
[----:B-123--:R-:W-:Y:S05]  /*0280*/  CALL.REL.NOINC `($__internal_2_$__cuda_sm3x_div_rn_noftz_f32_slowpath) ;  /* 0x0000001800007944 */ /* 0x00efea0003c00000 */
[----:B------:R-:W-:-:S07]  /*0290*/  MOV R5, R14 ;  /* 0x0000000e00057202 */ /* 0x000fce0000000f00 */
.L_x_36:
[----:B------:R-:W-:Y:S05]  /*02a0*/  BSYNC.RECONVERGENT B0 ;  /* 0x0000000000007941 */ /* 0x000fea0003800200 */
.L_x_35:
[----:B------:R-:W-:Y:S01]  /*02b0*/  LOP3.LUT R0, R9, 0x9e3779b1, RZ, 0x3c, !PT ;  /* 0x9e3779b109007812 */ /* 0x000fe200078e3cff */
[----:B------:R-:W-:Y:S01]  /*02c0*/  HFMA2 R2, -RZ, RZ, 0.46875, 7.62939453125e-06 ;  /* 0x37800080ff027431 */ /* 0x000fe200000001ff */
[----:B------:R-:W-:Y:S01]  /*02d0*/  MOV R15, 0x477fff00 ;  /* 0x477fff00000f7802 */ /* 0x000fe20000000f00 */
[----:B------:R-:W-:Y:S01]  /*02e0*/  FADD R5, R5, -0.5 ;  /* 0xbf00000005057421 */ /* 0x000fe20000000000 */
[----:B------:R-:W-:Y:S01]  /*02f0*/  SHF.R.U32.HI R0, RZ, 0x10, R0 ;  /* 0x00000010ff007819 */ /* 0x000fe20000011600 */
[----:B------:R-:W-:Y:S03]  /*0300*/  BSSY.RECONVERGENT B0, `(.L_x_37) ;  /* 0x0000014000007945 */ /* 0x000fe60003800200 */
[----:B------:R-:W-:Y:S01]  /*0310*/  LOP3.LUT R0, R0, 0x9e3779b1, R9, 0x96, !PT ;  /* 0x9e3779b100007812 */ /* 0x000fe200078e9609 */
[----:B------:R-:W-:-:S04]  /*0320*/  FFMA R15, R2, -R15, 1 ;  /* 0x3f800000020f7423 */ /* 0x000fc8000000080f */
[----:B------:R-:W-:-:S05]  /*0330*/  IMAD R0, R0, 0x45d9f3b, RZ ;  /* 0x045d9f3b00007824 */ /* 0x000fca00078e02ff */
[----:B------:R-:W-:-:S04]  /*0340*/  SHF.R.U32.HI R7, RZ, 0x10, R0 ;  /* 0x00000010ff077819 */ /* 0x000fc80000011600 */
[----:B------:R-:W-:Y:S01]  /*0350*/  LOP3.LUT R7, R7, 0xffff, R0, 0x78, !PT ;  /* 0x0000ffff07077812 */ /* 0x000fe200078e7800 */
[----:B------:R-:W-:Y:S01]  /*0360*/  FFMA R0, R15, R2, 1.525902189314365387e-05 ;  /* 0x378000800f007423 */ /* 0x000fe20000000002 */
[----:B------:R-:W-:Y:S02]  /*0370*/  HFMA2 R2, -RZ, RZ, 1.57421875, -19.203125 ;  /* 0x3e4ccccdff027431 */ /* 0x000fe400000001ff */
[----:B------:R-:W-:-:S04]  /*0380*/  I2FP.F32.U32 R6, R7 ;  /* 0x0000000700067245 */ /* 0x000fc80000201000 */
[----:B------:R-:W0:Y:S01]  /*0390*/  FCHK P0, R6, 65535 ;  /* 0x477fff0006007902 */ /* 0x000e220000000000 */
[----:B------:R-:W-:Y:S01]  /*03a0*/  FFMA R7, R0, R6, RZ ;  /* 0x0000000600077223 */ /* 0x000fe200000000ff */
[----:B------:R-:W-:-:S03]  /*03b0*/  FFMA R5, R5, R2, 1 ;  /* 0x3f80000005057423 */ /* 0x000fc60000000002 */
[----:B------:R-:W-:Y:S01]  /*03c0*/  FFMA R8, R7, -65535, R6 ;  /* 0xc77fff0007087823 */ /* 0x000fe20000000006 */
[----:B-1----:R-:W-:-:S03]  /*03d0*/  FMUL R2, R12, R5 ;  /* 0x000000050c027220 */ /* 0x002fc60000400000 */
[----:B------:R-:W-:Y:S01]  /*03e0*/  FFMA R0, R0, R8, R7 ;  /* 0x0000000800007223 */ /* 0x000fe20000000007 */
[----:B0-----:R-:W-:Y:S06]  /*03f0*/  @!P0 BRA `(.L_x_38) ;  /* 0x0000000000108947 */ /* 0x001fec0003800000 */
[----:B------:R-:W-:Y:S02]  /*0400*/  MOV R7, 0x477fff00 ;  /* 0x477fff0000077802 */ /* 0x000fe40000000f00 */
[----:B------:R-:W-:-:S07]  /*0410*/  MOV R8, 0x430 ;  /* 0x0000043000087802 */ /* 0x000fce0000000f00 */
[----:B--23--:R-:W-:Y:S05]  /*0420*/  CALL.REL.NOINC `($__internal_2_$__cuda_sm3x_div_rn_noftz_f32_slowpath) ;  /* 0x0000001400987944 */ /* 0x00cfea0003c00000 */
[----:B------:R-:W-:-:S07]  /*0430*/  MOV R0, R14 ;  /* 0x0000000e00007202 */ /* 0x000fce0000000f00 */
.L_x_38:
[----:B------:R-:W-:Y:S05]  /*0440*/  BSYNC.RECONVERGENT B0 ;  /* 0x0000000000007941 */ /* 0x000fea0003800200 */
.L_x_37:
[----:B------:R-:W-:Y:S01]  /*0450*/  LOP3.LUT R5, R9, 0x3c6ef362, RZ, 0x3c, !PT ;  /* 0x3c6ef36209057812 */ /* 0x000fe200078e3cff */
[----:B------:R-:W-:Y:S01]  /*0460*/  HFMA2 R7, -RZ, RZ, 0.46875, 7.62939453125e-06 ;  /* 0x37800080ff077431 */ /* 0x000fe200000001ff */
[----:B------:R-:W-:Y:S01]  /*0470*/  MOV R8, 0x477fff00 ;  /* 0x477fff0000087802 */ /* 0x000fe20000000f00 */
[----:B------:R-:W-:Y:S01]  /*0480*/  HFMA2 R15, -RZ, RZ, 1.57421875, -19.203125 ;  /* 0x3e4ccccdff0f7431 */ /* 0x000fe200000001ff */
[----:B------:R-:W-:Y:S01]  /*0490*/  SHF.R.U32.HI R6, RZ, 0x10, R5 ;  /* 0x00000010ff067819 */ /* 0x000fe20000011605 */
[----:B------:R-:W-:Y:S01]  /*04a0*/  FADD R0, R0, -0.5 ;  /* 0xbf00000000007421 */ /* 0x000fe20000000000 */
[----:B------:R-:W-:Y:S02]  /*04b0*/  BSSY.RECONVERGENT B0, `(.L_x_39) ;  /* 0x0000013000007945 */ /* 0x000fe40003800200 */
[----:B------:R-:W-:Y:S01]  /*04c0*/  LOP3.LUT R6, R6, 0x3c6ef362, R9, 0x96, !PT ;  /* 0x3c6ef36206067812 */ /* 0x000fe200078e9609 */
[----:B------:R-:W-:-:S04]  /*04d0*/  FFMA R8, R7, -R8, 1 ;  /* 0x3f80000007087423 */ /* 0x000fc80000000808 */
[----:B------:R-:W-:Y:S02]  /*04e0*/  IMAD R6, R6, 0x45d9f3b, RZ ;  /* 0x045d9f3b06067824 */ /* 0x000fe400078e02ff */
[----:B------:R-:W-:-:S03]  /*04f0*/  FFMA R0, R0, R15, 1 ;  /* 0x3f80000000007423 */ /* 0x000fc6000000000f */
[----:B------:R-:W-:Y:S01]  /*0500*/  SHF.R.U32.HI R5, RZ, 0x10, R6 ;  /* 0x00000010ff057819 */ /* 0x000fe20000011606 */
[----:B------:R-:W-:-:S03]  /*0510*/  FMUL R0, R13, R0 ;  /* 0x000000000d007220 */ /* 0x000fc60000400000 */
[----:B------:R-:W-:-:S04]  /*0520*/  LOP3.LUT R5, R5, 0xffff, R6, 0x78, !PT ;  /* 0x0000ffff05057812 */ /* 0x000fc800078e7806 */
[----:B------:R-:W-:Y:S01]  /*0530*/  I2FP.F32.U32 R6, R5 ;  /* 0x0000000500067245 */ /* 0x000fe20000201000 */
[----:B------:R-:W-:-:S03]  /*0540*/  FFMA R5, R8, R7, 1.525902189314365387e-05 ;  /* 0x3780008008057423 */ /* 0x000fc60000000007 */
[----:B------:R-:W0:Y:S01]  /*0550*/  FCHK P0, R6, 65535 ;  /* 0x477fff0006007902 */ /* 0x000e220000000000 */
[----:B------:R-:W-:-:S04]  /*0560*/  FFMA R7, R5, R6, RZ ;  /* 0x0000000605077223 */ /* 0x000fc800000000ff */
[----:B------:R-:W-:-:S04]  /*0570*/  FFMA R8, R7, -65535, R6 ;  /* 0xc77fff0007087823 */ /* 0x000fc80000000006 */
[----:B------:R-:W-:Y:S01]  /*0580*/  FFMA R5, R5, R8, R7 ;  /* 0x0000000805057223 */ /* 0x000fe20000000007 */
[----:B0-----:R-:W-:Y:S06]  /*0590*/  @!P0 BRA `(.L_x_40) ;  /* 0x0000000000108947 */ /* 0x001fec0003800000 */
[----:B------:R-:W-:Y:S02]  /*05a0*/  MOV R7, 0x477fff00 ;  /* 0x477fff0000077802 */ /* 0x000fe40000000f00 */
[----:B------:R-:W-:-:S07]  /*05b0*/  MOV R8, 0x5d0 ;  /* 0x000005d000087802 */ /* 0x000fce0000000f00 */
[----:B--23--:R-:W-:Y:S05]  /*05c0*/  CALL.REL.NOINC `($__internal_2_$__cuda_sm3x_div_rn_noftz_f32_slowpath) ;  /* 0x0000001400307944 */ /* 0x00cfea0003c00000 */
[----:B------:R-:W-:-:S07]  /*05d0*/  MOV R5, R14 ;  /* 0x0000000e00057202 */ /* 0x000fce0000000f00 */
.L_x_40:
[----:B------:R-:W-:Y:S05]  /*05e0*/  BSYNC.RECONVERGENT B0 ;  /* 0x0000000000007941 */ /* 0x000fea0003800200 */
.L_x_39:
[----:B------:R-:W-:Y:S01]  /*05f0*/  LOP3.LUT R6, R9, 0xdaa66d13, RZ, 0x3c, !PT ;  /* 0xdaa66d1309067812 */ /* 0x000fe200078e3cff */
[----:B------:R-:W-:Y:S01]  /*0600*/  HFMA2 R8, -RZ, RZ, 0.46875, 7.62939453125e-06 ;  /* 0x37800080ff087431 */ /* 0x000fe200000001ff */
[----:B------:R-:W-:Y:S01]  /*0610*/  MOV R13, 0x477fff00 ;  /* 0x477fff00000d7802 */ /* 0x000fe20000000f00 */
[----:B------:R-:W-:Y:S01]  /*0620*/  HFMA2 R12, -RZ, RZ, 1.57421875, -19.203125 ;  /* 0x3e4ccccdff0c7431 */ /* 0x000fe200000001ff */
[----:B------:R-:W-:Y:S01]  /*0630*/  SHF.R.U32.HI R6, RZ, 0x10, R6 ;  /* 0x00000010ff067819 */ /* 0x000fe20000011606 */
[----:B------:R-:W-:Y:S01]  /*0640*/  FADD R5, R5, -0.5 ;  /* 0xbf00000005057421 */ /* 0x000fe20000000000 */
[----:B------:R-:W0:Y:S01]  /*0650*/  LDCU.64 UR6, c[0x0][0x358] ;  /* 0x00006b00ff0677ac */ /* 0x000e220008000a00 */
[----:B------:R-:W-:Y:S01]  /*0660*/  BSSY.RECONVERGENT B0, `(.L_x_41) ;  /* 0x0000014000007945 */ /* 0x000fe20003800200 */
[----:B------:R-:W-:Y:S01]  /*0670*/  LOP3.LUT R6, R6, 0xdaa66d13, R9, 0x96, !PT ;  /* 0xdaa66d1306067812 */ /* 0x000fe200078e9609 */
[----:B------:R-:W-:-:S04]  /*0680*/  FFMA R13, R8, -R13, 1 ;  /* 0x3f800000080d7423 */ /* 0x000fc8000000080d */
[----:B------:R-:W-:Y:S02]  /*0690*/  IMAD R6, R6, 0x45d9f3b, RZ ;  /* 0x045d9f3b06067824 */ /* 0x000fe400078e02ff */
[----:B------:R-:W-:-:S03]  /*06a0*/  FFMA R5, R5, R12, 1 ;  /* 0x3f80000005057423 */ /* 0x000fc6000000000c */
[----:B------:R-:W-:Y:S01]  /*06b0*/  SHF.R.U32.HI R7, RZ, 0x10, R6 ;  /* 0x00000010ff077819 */ /* 0x000fe20000011606 */
[----:B--2---:R-:W-:-:S03]  /*06c0*/  FMUL R5, R20, R5 ;  /* 0x0000000514057220 */ /* 0x004fc60000400000 */
[----:B------:R-:W-:Y:S01]  /*06d0*/  LOP3.LUT R7, R7, 0xffff, R6, 0x78, !PT ;  /* 0x0000ffff07077812 */ /* 0x000fe200078e7806 */
[----:B------:R-:W-:-:S03]  /*06e0*/  FFMA R6, R13, R8, 1.525902189314365387e-05 ;  /* 0x378000800d067423 */ /* 0x000fc60000000008 */
[----:B------:R-:W-:-:S04]  /*06f0*/  I2FP.F32.U32 R7, R7 ;  /* 0x0000000700077245 */ /* 0x000fc80000201000 */
[----:B------:R-:W1:Y:S01]  /*0700*/  FCHK P0, R7, 65535 ;  /* 0x477fff0007007902 */ /* 0x000e620000000000 */
[----:B------:R-:W-:-:S04]  /*0710*/  FFMA R8, R6, R7, RZ ;  /* 0x0000000706087223 */ /* 0x000fc800000000ff */
[----:B------:R-:W-:-:S04]  /*0720*/  FFMA R13, R8, -65535, R7 ;  /* 0xc77fff00080d7823 */ /* 0x000fc80000000007 */
[----:B------:R-:W-:Y:S01]  /*0730*/  FFMA R8, R6, R13, R8 ;  /* 0x0000000d06087223 */ /* 0x000fe20000000008 */
[----:B01----:R-:W-:Y:S06]  /*0740*/  @!P0 BRA `(.L_x_42) ;  /* 0x0000000000148947 */ /* 0x003fec0003800000 */
[----:B------:R-:W-:Y:S02]  /*0750*/  MOV R6, R7 ;  /* 0x0000000700067202 */ /* 0x000fe40000000f00 */
[----:B------:R-:W-:Y:S02]  /*0760*/  MOV R7, 0x477fff00 ;  /* 0x477fff0000077802 */ /* 0x000fe40000000f00 */
[----:B------:R-:W-:-:S07]  /*0770*/  MOV R8, 0x790 ;  /* 0x0000079000087802 */ /* 0x000fce0000000f00 */
[----:B---3--:R-:W-:Y:S05]  /*0780*/  CALL.REL.NOINC `($__internal_2_$__cuda_sm3x_div_rn_noftz_f32_slowpath) ;  /* 0x0000001000c07944 */ /* 0x008fea0003c00000 */
[----:B------:R-:W-:-:S07]  /*0790*/  MOV R8, R14 ;  /* 0x0000000e00087202 */ /* 0x000fce0000000f00 */
.L_x_42:
[----:B------:R-:W-:Y:S05]  /*07a0*/  BSYNC.RECONVERGENT B0 ;  /* 0x0000000000007941 */ /* 0x000fea0003800200 */
.L_x_41:
[----:B------:R-:W0:Y:S01]  /*07b0*/  LDC.64 R22, c[0x0][0x3a0] ;  /* 0x0000e800ff167b82 */ /* 0x000e220000000a00 */
[C---:B------:R-:W-:Y:S01]  /*07c0*/  LEA R7, R4.reuse, R3, 0x2 ;  /* 0x0000000304077211 */ /* 0x040fe200078e10ff */
[----:B------:R-:W1:Y:S06]  /*07d0*/  LDCU UR4, c[0x0][0x3d8] ;  /* 0x00007b00ff0477ac */ /* 0x000e6c0008000800 */
[----:B------:R-:W2:Y:S08]  /*07e0*/  LDC.64 R12, c[0x0][0x380] ;  /* 0x0000e000ff0c7b82 */ /* 0x000eb00000000a00 */
[----:B------:R-:W4:Y:S08]  /*07f0*/  LDC.64 R14, c[0x0][0x388] ;  /* 0x0000e200ff0e7b82 */ /* 0x000f300000000a00 */
[----:B------:R-:W3:Y:S01]  /*0800*/  LDC.64 R16, c[0x0][0x390] ;  /* 0x0000e400ff107b82 */ /* 0x000ee20000000a00 */
[----:B0-----:R-:W-:-:S05]  /*0810*/  IMAD.WIDE.U32 R22, R4, 0x4, R22 ;  /* 0x0000000404167825 */ /* 0x001fca00078e0016 */
[----:B------:R0:W1:Y:S02]  /*0820*/  LDG.E.CONSTANT R20, desc[UR6][R22.64] ;  /* 0x0000000616147981 */ /* 0x000064000c1e9900 */
[----:B------:R-:W0:Y:S01]  /*0830*/  LDC.64 R18, c[0x0][0x398] ;  /* 0x0000e600ff127b82 */ /* 0x000e220000000a00 */
[----:B--2---:R-:W-:-:S04]  /*0840*/  IMAD.WIDE.U32 R12, R9, 0x4, R12 ;  /* 0x00000004090c7825 */ /* 0x004fc800078e000c */
[----:B----4-:R-:W-:-:S04]  /*0850*/  IMAD.WIDE.U32 R14, R9, 0x4, R14 ;  /* 0x00000004090e7825 */ /* 0x010fc800078e000e */
[----:B---3--:R-:W-:Y:S02]  /*0860*/  IMAD.WIDE.U32 R16, R9, 0x4, R16 ;  /* 0x0000000409107825 */ /* 0x008fe400078e0010 */
[----:B------:R2:W5:Y:S04]  /*0870*/  LDG.E R9, desc[UR6][R14.64] ;  /* 0x000000060e097981 */ /* 0x000568000c1e1900 */
[----:B------:R2:W5:Y:S01]  /*0880*/  LDG.E R6, desc[UR6][R16.64] ;  /* 0x0000000610067981 */ /* 0x000562000c1e1900 */
[----:B0-----:R-:W-:-:S03]  /*0890*/  IMAD.WIDE.U32 R18, R7, 0x4, R18 ;  /* 0x0000000407127825 */ /* 0x001fc600078e0012 */
[----:B------:R2:W5:Y:S04]  /*08a0*/  LDG.E R7, desc[UR6][R12.64] ;  /* 0x000000060c077981 */ /* 0x000568000c1e1900 */
[----:B------:R2:W5:Y:S01]  /*08b0*/  LDG.E R25, desc[UR6][R18.64] ;  /* 0x0000000612197981 */ /* 0x000562000c1e1900 */
[----:B------:R-:W-:Y:S01]  /*08c0*/  PRMT R22, R3, 0x9910, RZ ;  /* 0x0000991003167816 */ /* 0x000fe200000000ff */
[----:B------:R-:W-:-:S03]  /*08d0*/  HFMA2 R23, -RZ, RZ, 1.57421875, -19.203125 ;  /* 0x3e4ccccdff177431 */ /* 0x000fc600000001ff */
[----:B------:R-:W-:Y:S01]  /*08e0*/  ISETP.GT.AND P0, PT, R22, 0x1, PT ;  /* 0x000000011600780c */ /* 0x000fe20003f04270 */
[----:B------:R-:W-:Y:S01]  /*08f0*/  FADD R8, R8, -0.5 ;  /* 0xbf00000008087421 */ /* 0x000fe20000000000 */
[----:B------:R-:W-:Y:S03]  /*0900*/  BSSY.RECONVERGENT B0, `(.L_x_43) ;  /* 0x0000016000007945 */ /* 0x000fe60003800200 */
[----:B------:R-:W-:-:S04]  /*0910*/  FFMA R8, R8, R23, 1 ;  /* 0x3f80000008087423 */ /* 0x000fc80000000017 */
[----:B------:R-:W-:Y:S01]  /*0920*/  FMUL R8, R21, R8 ;  /* 0x0000000815087220 */ /* 0x000fe20000400000 */
[----:B-1----:R-:W-:-:S03]  /*0930*/  FADD R20, -R20, UR4 ;  /* 0x0000000414147e21 */ /* 0x002fc60008000100 */
[----:B--2---:R-:W-:Y:S05]  /*0940*/  @P0 BRA `(.L_x_44) ;  /* 0x0000000000200947 */ /* 0x004fea0003800000 */
[----:B------:R-:W-:Y:S01]  /*0950*/  ISETP.NE.AND P0, PT, R3, RZ, PT ;  /* 0x000000ff0300720c */ /* 0x000fe20003f05270 */
[----:B------:R-:W-:-:S12]  /*0960*/  FMUL R24, R20, 50 ;  /* 0x4248000014187820 */ /* 0x000fd80000400000 */
[----:B------:R-:W-:Y:S05]  /*0970*/  @P0 BRA `(.L_x_45) ;  /* 0x0000000000380947 */ /* 0x000fea0003800000 */
[----:B------:R-:W0:Y:S02]  /*0980*/  LDC.64 R20, c[0x0][0x3b0] ;  /* 0x0000ec00ff147b82 */ /* 0x000e240000000a00 */
[----:B0-----:R-:W-:-:S06]  /*0990*/  IMAD.WIDE.U32 R20, R4, 0x4, R20 ;  /* 0x0000000404147825 */ /* 0x001fcc00078e0014 */
[----:B------:R-:W2:Y:S02]  /*09a0*/  LDG.E.CONSTANT R20, desc[UR6][R20.64] ;  /* 0x0000000614147981 */ /* 0x000ea4000c1e9900 */
[----:B--2---:R-:W-:Y:S01]  /*09b0*/  FMUL R24, R20, 40 ;  /* 0x4220000014187820 */ /* 0x004fe20000400000 */
[----:B------:R-:W-:Y:S06]  /*09c0*/  BRA `(.L_x_45) ;  /* 0x0000000000247947 */ /* 0x000fec0003800000 */
.L_x_44:
[----:B------:R-:W-:-:S13]  /*09d0*/  ISETP.NE.AND P0, PT, R22, 0x2, PT ;  /* 0x000000021600780c */ /* 0x000fda0003f05270 */
[----:B------:R-:W0:Y:S08]  /*09e0*/  @P0 LDC.64 R22, c[0x0][0x3a8] ;  /* 0x0000ea00ff160b82 */ /* 0x000e300000000a00 */
[----:B------:R-:W1:Y:S01]  /*09f0*/  @!P0 LDC.64 R20, c[0x0][0x3b8] ;  /* 0x0000ee00ff148b82 */ /* 0x000e620000000a00 */
[----:B0-----:R-:W-:-:S06]  /*0a00*/  @P0 IMAD.WIDE.U32 R22, R4, 0x4, R22 ;  /* 0x0000000404160825 */ /* 0x001fcc00078e0016 */
[----:B------:R-:W2:Y:S01]  /*0a10*/  @P0 LDG.E.CONSTANT R22, desc[UR6][R22.64] ;  /* 0x0000000616160981 */ /* 0x000ea2000c1e9900 */
[----:B-1----:R-:W-:-:S06]  /*0a20*/  @!P0 IMAD.WIDE.U32 R20, R4, 0x4, R20 ;  /* 0x0000000404148825 */ /* 0x002fcc00078e0014 */
[----:B------:R-:W3:Y:S01]  /*0a30*/  @!P0 LDG.E.CONSTANT R20, desc[UR6][R20.64] ;  /* 0x0000000614148981 */ /* 0x000ee2000c1e9900 */
[----:B--2---:R-:W-:Y:S01]  /*0a40*/  @P0 FMUL R24, R22, 40 ;  /* 0x4220000016180820 */ /* 0x004fe20000400000 */
[----:B---3--:R-:W-:-:S07]  /*0a50*/  @!P0 FMUL R24, R20, 40 ;  /* 0x4220000014188820 */ /* 0x008fce0000400000 */
.L_x_45:
[----:B------:R-:W-:Y:S05]  /*0a60*/  BSYNC.RECONVERGENT B0 ;  /* 0x0000000000007941 */ /* 0x000fea0003800200 */
.L_x_43:
[----:B------:R-:W0:Y:S01]  /*0a70*/  LDCU UR5, c[0x0][0x3e4] ;  /* 0x00007c80ff0577ac */ /* 0x000e220008000800 */
[----:B------:R-:W-:Y:S02]  /*0a80*/  MOV R22, RZ ;  /* 0x000000ff00167202 */ /* 0x000fe40000000f00 */
[----:B------:R-:W-:Y:S01]  /*0a90*/  CS2R R20, SRZ ;  /* 0x0000000000147805 */ /* 0x000fe2000001ff00 */
[----:B0-----:R-:W-:-:S09]  /*0aa0*/  UISETP.NE.AND UP0, UPT, UR5, URZ, UPT ;  /* 0x000000ff0500728c */ /* 0x001fd2000bf05270 */
[----:B------:R-:W-:Y:S05]  /*0ab0*/  BRA.U !UP0, `(.L_x_46) ;  /* 0x0000000d08547547 */ /* 0x000fea000b800000 */
[----:B------:R-:W-:Y:S01]  /*0ac0*/  UISETP.GE.U32.AND UP0, UPT, UR5, 0x4, UPT ;  /* 0x000000040500788c */ /* 0x000fe2000bf06070 */
[----:B------:R-:W-:Y:S01]  /*0ad0*/  HFMA2 R22, -RZ, RZ, 0, 0 ;  /* 0x00000000ff167431 */ /* 0x000fe200000001ff */
[----:B------:R-:W-:Y:S01]  /*0ae0*/  CS2R R20, SRZ ;  /* 0x0000000000147805 */ /* 0x000fe2000001ff00 */
[----:B------:R-:W-:-:S06]  /*0af0*/  ULOP3.LUT UR4, UR5, 0x3, URZ, 0xc0, !UPT ;  /* 0x0000000305047892 */ /* 0x000fcc000f8ec0ff */
[----:B------:R-:W-:Y:S06]  /*0b00*/  BRA.U !UP0, `(.L_x_47) ;  /* 0x0000000908887547 */ /* 0x000fec000b800000 */
[----:B------:R-:W-:Y:S01]  /*0b10*/  ULOP3.LUT UR5, UR5, 0xfffffffc, URZ, 0xc0, !UPT ;  /* 0xfffffffc05057892 */ /* 0x000fe2000f8ec0ff */
[----:B------:R-:W-:-:S03]  /*0b20*/  MOV R22, RZ ;  /* 0x000000ff00167202 */ /* 0x000fc60000000f00 */
[----:B------:R-:W-:-:S12]  /*0b30*/  UIADD3 UR5, UPT, UPT, -UR5, URZ, URZ ;  /* 0x000000ff05057290 */ /* 0x000fd8000fffe1ff */
.L_x_60:
[----:B-----5:R-:W-:Y:S01]  /*0b40*/  FFMA R23, -R11, R6, R24 ;  /* 0x000000060b177223 */ /* 0x020fe20000000118 */
[----:B------:R-:W-:Y:S01]  /*0b50*/  FADD R26, -R6, R7 ;  /* 0x00000007061a7221 */ /* 0x000fe20000000100 */
[----:B------:R-:W-:Y:S01]  /*0b60*/  UIADD3 UR5, UPT, UPT, UR5, 0x4, URZ ;  /* 0x0000000405057890 */ /* 0x000fe2000fffe0ff */
[----:B------:R-:W-:Y:S02]  /*0b70*/  BSSY.RECONVERGENT B0, `(.L_x_48) ;  /* 0x0000025000007945 */ /* 0x000fe40003800200 */
[----:B------:R-:W-:Y:S01]  /*0b80*/  FFMA R23, R10, R26, R23 ;  /* 0x0000001a0a177223 */ /* 0x000fe20000000017 */
[----:B------:R-:W-:Y:S01]  /*0b90*/  FMUL R26, R7, 0.039999999105930328369 ;  /* 0x3d23d70a071a7820 */ /* 0x000fe20000400000 */
[----:B------:R-:W-:Y:S02]  /*0ba0*/  UISETP.NE.AND UP0, UPT, UR5, URZ, UPT ;  /* 0x000000ff0500728c */ /* 0x000fe4000bf05270 */
[----:B------:R-:W-:Y:S01]  /*0bb0*/  FADD R6, R23, R6 ;  /* 0x0000000617067221 */ /* 0x000fe20000000000 */
[----:B------:R-:W-:-:S03]  /*0bc0*/  FMUL R26, R26, R7 ;  /* 0x000000071a1a7220 */ /* 0x000fc60000400000 */
[----:B------:R-:W-:Y:S01]  /*0bd0*/  FADD R23, R6, -R7 ;  /* 0x8000000706177221 */ /* 0x000fe20000000000 */
[----:B------:R-:W-:-:S03]  /*0be0*/  FFMA R26, R7, 5, R26 ;  /* 0x40a00000071a7823 */ /* 0x000fc6000000001a */
[----:B------:R-:W-:Y:S01]  /*0bf0*/  FFMA R23, R10, R23, R25 ;  /* 0x000000170a177223 */ /* 0x000fe20000000019 */
[----:B------:R-:W-:-:S04]  /*0c00*/  FADD R26, R26, 140 ;  /* 0x430c00001a1a7421 */ /* 0x000fc80000000000 */
[----:B------:R-:W-:-:S04]  /*0c10*/  FADD R26, R26, -R9 ;  /* 0x800000091a1a7221 */ /* 0x000fc80000000000 */
[----:B------:R-:W-:-:S04]  /*0c20*/  FADD R26, R23, R26 ;  /* 0x0000001a171a7221 */ /* 0x000fc80000000000 */
[----:B------:R-:W-:-:S04]  /*0c30*/  FFMA R7, R26, 0.5, R7 ;  /* 0x3f0000001a077823 */ /* 0x000fc80000000007 */
[----:B------:R-:W-:-:S04]  /*0c40*/  FMUL R26, R7, 0.039999999105930328369 ;  /* 0x3d23d70a071a7820 */ /* 0x000fc80000400000 */
[----:B------:R-:W-:-:S04]  /*0c50*/  FMUL R26, R7, R26 ;  /* 0x0000001a071a7220 */ /* 0x000fc80000400000 */
[----:B------:R-:W-:-:S04]  /*0c60*/  FFMA R26, R7, 5, R26 ;  /* 0x40a00000071a7823 */ /* 0x000fc8000000001a */
[----:B------:R-:W-:-:S04]  /*0c70*/  FADD R26, R26, 140 ;  /* 0x430c00001a1a7421 */ /* 0x000fc80000000000 */
[----:B------:R-:W-:-:S04]  /*0c80*/  FADD R26, R26, -R9 ;  /* 0x800000091a1a7221 */ /* 0x000fc80000000000 */
[----:B------:R-:W-:-:S04]  /*0c90*/  FADD R26, R23, R26 ;  /* 0x0000001a171a7221 */ /* 0x000fc80000000000 */
[----:B------:R-:W-:-:S04]  /*0ca0*/  FFMA R7, R26, 0.5, R7 ;  /* 0x3f0000001a077823 */ /* 0x000fc80000000007 */
[----:B------:R-:W-:Y:S01]  /*0cb0*/  FFMA R23, R0, R7, -R9 ;  /* 0x0000000700177223 */ /* 0x000fe20000000809 */
[----:B------:R-:W-:-:S03]  /*0cc0*/  FSETP.GE.AND P0, PT, R7, 30, PT ;  /* 0x41f000000700780b */ /* 0x000fc60003f06000 */
[----:B------:R-:W-:-:S10]  /*0cd0*/  FFMA R9, R2, R23, R9 ;  /* 0x0000001702097223 */ /* 0x000fd40000000009 */
[----:B------:R-:W-:Y:S05]  /*0ce0*/  @!P0 BRA `(.L_x_49) ;  /* 0x0000000000348947 */ /* 0x000fea0003800000 */
[----:B------:R-:W-:Y:S01]  /*0cf0*/  PRMT R7, R3, 0x9910, RZ ;  /* 0x0000991003077816 */ /* 0x000fe200000000ff */
[----:B------:R-:W-:Y:S01]  /*0d00*/  FADD R9, R8, R9 ;  /* 0x0000000908097221 */ /* 0x000fe20000000000 */
[----:B------:R-:W-:Y:S02]  /*0d10*/  IADD3 R22, PT, PT, R22, 0x1, RZ ;  /* 0x0000000116167810 */ /* 0x000fe40007ffe0ff */
[----:B------:R-:W-:-:S13]  /*0d20*/  ISETP.NE.AND P0, PT, R7, 0x1, PT ;  /* 0x000000010700780c */ /* 0x000fda0003f05270 */
[----:B------:R-:W-:Y:S05]  /*0d30*/  @!P0 BRA `(.L_x_50) ;  /* 0x0000000000188947 */ /* 0x000fea0003800000 */
[----:B------:R-:W-:Y:S02]  /*0d40*/  ISETP.NE.AND P0, PT, R3, RZ, PT ;  /* 0x000000ff0300720c */ /* 0x000fe40003f05270 */
[----:B------:R-:W-:-:S11]  /*0d50*/  MOV R7, R5 ;  /* 0x0000000500077202 */ /* 0x000fd60000000f00 */
[----:B------:R-:W-:Y:S05]  /*0d60*/  @P0 BRA `(.L_x_49) ;  /* 0x0000000000140947 */ /* 0x000fea0003800000 */
[----:B------:R-:W-:Y:S02]  /*0d70*/  IADD3 R21, PT, PT, R21, 0x1, RZ ;  /* 0x0000000115157810 */ /* 0x000fe40007ffe0ff */
[----:B------:R-:W-:Y:S01]  /*0d80*/  MOV R7, R5 ;  /* 0x0000000500077202 */ /* 0x000fe20000000f00 */
[----:B------:R-:W-:Y:S06]  /*0d90*/  BRA `(.L_x_49) ;  /* 0x0000000000087947 */ /* 0x000fec0003800000 */
.L_x_50:
[----:B------:R-:W-:Y:S02]  /*0da0*/  IADD3 R20, PT, PT, R20, 0x1, RZ ;  /* 0x0000000114147810 */ /* 0x000fe40007ffe0ff */
[----:B------:R-:W-:-:S07]  /*0db0*/  MOV R7, R5 ;  /* 0x0000000500077202 */ /* 0x000fce0000000f00 */
.L_x_49:
[----:B------:R-:W-:Y:S05]  /*0dc0*/  BSYNC.RECONVERGENT B0 ;  /* 0x0000000000007941 */ /* 0x000fea0003800200 */
.L_x_48:
[----:B------:R-:W-:Y:S01]  /*0dd0*/  FFMA R23, -R11, R6, R24 ;  /* 0x000000060b177223 */ /* 0x000fe20000000118 */
[----:B------:R-:W-:Y:S01]  /*0de0*/  FADD R26, -R6, R7 ;  /* 0x00000007061a7221 */ /* 0x000fe20000000100 */
[----:B------:R-:W-:Y:S03]  /*0df0*/  BSSY.RECONVERGENT B0, `(.L_x_51) ;  /* 0x0000024000007945 */ /* 0x000fe60003800200 */
[----:B------:R-:W-:Y:S01]  /*0e00*/  FFMA R23, R10, R26, R23 ;  /* 0x0000001a0a177223 */ /* 0x000fe20000000017 */
[----:B------:R-:W-:-:S03]  /*0e10*/  FMUL R26, R7, 0.039999999105930328369 ;  /* 0x3d23d70a071a7820 */ /* 0x000fc60000400000 */
        /* <DEDUP_REMOVED lines=20> */
[----:B------:R-:W-:Y:S01]  /*0f60*/  ISETP.NE.AND P0, PT, R3, RZ, PT ;  /* 0x000000ff0300720c */ /* 0x000fe20003f05270 */
[----:B------:R-:W-:Y:S01]  /*0f70*/  FADD R9, R8, R9 ;  /* 0x0000000908097221 */ /* 0x000fe20000000000 */
[----:B------:R-:W-:-:S11]  /*0f80*/  IADD3 R22, PT, PT, R22, 0x1, RZ ;  /* 0x0000000116167810 */ /* 0x000fd60007ffe0ff */
[----:B------:R-:W-:Y:S05]  /*0f90*/  @!P0 BRA `(.L_x_53) ;  /* 0x00000000001c8947 */ /* 0x000fea0003800000 */
[----:B------:R-:W-:-:S04]  /*0fa0*/  PRMT R7, R3, 0x9910, RZ ;  /* 0x0000991003077816 */ /* 0x000fc800000000ff */
[----:B------:R-:W-:Y:S02]  /*0fb0*/  ISETP.NE.AND P0, PT, R7, 0x1, PT ;  /* 0x000000010700780c */ /* 0x000fe40003f05270 */
[----:B------:R-:W-:-:S11]  /*0fc0*/  MOV R7, R5 ;  /* 0x0000000500077202 */ /* 0x000fd60000000f00 */
[----:B------:R-:W-:Y:S05]  /*0fd0*/  @P0 BRA `(.L_x_52) ;  /* 0x0000000000140947 */ /* 0x000fea0003800000 */
[----:B------:R-:W-:Y:S02]  /*0fe0*/  IADD3 R20, PT, PT, R20, 0x1, RZ ;  /* 0x0000000114147810 */ /* 0x000fe40007ffe0ff */
[----:B------:R-:W-:Y:S01]  /*0ff0*/  MOV R7, R5 ;  /* 0x0000000500077202 */ /* 0x000fe20000000f00 */
[----:B------:R-:W-:Y:S06]  /*1000*/  BRA `(.L_x_52) ;  /* 0x0000000000087947 */ /* 0x000fec0003800000 */
.L_x_53:
[----:B------:R-:W-:Y:S02]  /*1010*/  IADD3 R21, PT, PT, R21, 0x1, RZ ;  /* 0x0000000115157810 */ /* 0x000fe40007ffe0ff */
[----:B------:R-:W-:-:S07]  /*1020*/  MOV R7, R5 ;  /* 0x0000000500077202 */ /* 0x000fce0000000f00 */
.L_x_52:
[----:B------:R-:W-:Y:S05]  /*1030*/  BSYNC.RECONVERGENT B0 ;  /* 0x0000000000007941 */ /* 0x000fea0003800200 */
.L_x_51:
        /* <DEDUP_REMOVED lines=36> */
.L_x_56:
[----:B------:R-:W-:Y:S02]  /*1280*/  IADD3 R21, PT, PT, R21, 0x1, RZ ;  /* 0x0000000115157810 */ /* 0x000fe40007ffe0ff */
[----:B------:R-:W-:-:S07]  /*1290*/  MOV R7, R5 ;  /* 0x0000000500077202 */ /* 0x000fce0000000f00 */
.L_x_55:
[----:B------:R-:W-:Y:S05]  /*12a0*/  BSYNC.RECONVERGENT B0 ;  /* 0x0000000000007941 */ /* 0x000fea0003800200 */
.L_x_54:
        /* <DEDUP_REMOVED lines=36> */
.L_x_59:
[----:B------:R-:W-:Y:S02]  /*14f0*/  IADD3 R21, PT, PT, R21, 0x1, RZ ;  /* 0x0000000115157810 */ /* 0x000fe40007ffe0ff */
[----:B------:R-:W-:-:S07]  /*1500*/  MOV R7, R5 ;  /* 0x0000000500077202 */ /* 0x000fce0000000f00 */
.L_x_58:
[----:B------:R-:W-:Y:S05]  /*1510*/  BSYNC.RECONVERGENT B0 ;  /* 0x0000000000007941 */ /* 0x000fea0003800200 */
.L_x_57:
[----:B------:R-:W-:Y:S05]  /*1520*/  BRA.U UP0, `(.L_x_60) ;  /* 0xfffffff500847547 */ /* 0x000fea000b83ffff */
.L_x_47:
[----:B------:R-:W-:-:S09]  /*1530*/  UISETP.NE.AND UP0, UPT, UR4, URZ, UPT ;  /* 0x000000ff0400728c */ /* 0x000fd2000bf05270 */
[----:B------:R-:W-:Y:S05]  /*1540*/  BRA.U !UP0, `(.L_x_61) ;  /* 0x0000000108ac7547 */ /* 0x000fea000b800000 */
[----:B------:R-:W-:-:S12]  /*1550*/  UIADD3 UR4, UPT, UPT, -UR4, URZ, URZ ;  /* 0x000000ff04047290 */ /* 0x000fd8000fffe1ff */
.L_x_65:
        /* <DEDUP_REMOVED lines=9> */
[C---:B------:R-:W-:Y:S01]  /*15f0*/  FADD R23, -R7.reuse, R6 ;  /* 0x0000000607177221 */ /* 0x040fe20000000100 */
        /* <DEDUP_REMOVED lines=28> */
.L_x_64:
[----:B------:R-:W-:Y:S02]  /*17c0*/  IADD3 R21, PT, PT, R21, 0x1, RZ ;  /* 0x0000000115157810 */ /* 0x000fe40007ffe0ff */
[----:B------:R-:W-:-:S07]  /*17d0*/  MOV R7, R5 ;  /* 0x0000000500077202 */ /* 0x000fce0000000f00 */
.L_x_63:
[----:B------:R-:W-:Y:S05]  /*17e0*/  BSYNC.RECONVERGENT B0 ;  /* 0x0000000000007941 */ /* 0x000fea0003800200 */
.L_x_62:
[----:B------:R-:W-:Y:S05]  /*17f0*/  BRA.U UP0, `(.L_x_65) ;  /* 0xfffffffd00587547 */ /* 0x000fea000b83ffff */
.L_x_61:
[----:B------:R-:W-:-:S07]  /*1800*/  I2FP.F32.U32 R22, R22 ;  /* 0x0000001600167245 */ /* 0x000fce0000201000 */
.L_x_46:
[----:B-----5:R0:W-:Y:S01]  /*1810*/  STG.E desc[UR6][R12.64], R7 ;  /* 0x000000070c007986 */ /* 0x0201e2000c101906 */
[----:B------:R-:W-:Y:S01]  /*1820*/  ISETP.NE.AND P0, PT, R21, RZ, PT ;  /* 0x000000ff1500720c */ /* 0x000fe20003f05270 */
[----:B------:R-:W-:Y:S01]  /*1830*/  BSSY.RECONVERGENT B0, `(.L_x_66) ;  /* 0x0000009000007945 */ /* 0x000fe20003800200 */
[----:B------:R-:W-:Y:S01]  /*1840*/  ISETP.NE.AND P1, PT, R20, RZ, PT ;  /* 0x000000ff1400720c */ /* 0x000fe20003f25270 */
[----:B------:R0:W-:Y:S04]  /*1850*/  STG.E desc[UR6][R14.64], R9 ;  /* 0x000000090e007986 */ /* 0x0001e8000c101906 */
[----:B------:R0:W-:Y:S06]  /*1860*/  STG.E desc[UR6][R16.64], R6 ;  /* 0x0000000610007986 */ /* 0x0001ec000c101906 */
[----:B------:R-:W-:Y:S05]  /*1870*/  @!P0 BRA `(.L_x_67) ;  /* 0x0000000000108947 */ /* 0x000fea0003800000 */
[----:B------:R-:W1:Y:S01]  /*1880*/  LDC.64 R2, c[0x0][0x3c8] ;  /* 0x0000f200ff027b82 */ /* 0x000e620000000a00 */
[----:B------:R-:W-:Y:S01]  /*1890*/  I2FP.F32.U32 R21, R21 ;  /* 0x0000001500157245 */ /* 0x000fe20000201000 */
[----:B-1----:R-:W-:-:S05]  /*18a0*/  IMAD.WIDE.U32 R2, R4, 0x4, R2 ;  /* 0x0000000404027825 */ /* 0x002fca00078e0002 */
[----:B------:R1:W-:Y:S02]  /*18b0*/  REDG.E.ADD.F32.FTZ.RN.STRONG.GPU desc[UR6][R2.64], R21 ;  /* 0x00000015020079a6 */ /* 0x0003e4000c12f306 */
.L_x_67:
[----:B------:R-:W-:Y:S05]  /*18c0*/  BSYNC.RECONVERGENT B0 ;  /* 0x0000000000007941 */ /* 0x000fea0003800200 */
.L_x_66:
[----:B------:R-:W-:Y:S04]  /*18d0*/  BSSY.RECONVERGENT B0, `(.L_x_68) ;  /* 0x0000006000007945 */ /* 0x000fe80003800200 */
[----:B------:R-:W-:Y:S05]  /*18e0*/  @!P1 BRA `(.L_x_69) ;  /* 0x0000000000109947 */ /* 0x000fea0003800000 */
[----:B-1----:R-:W1:Y:S01]  /*18f0*/  LDC.64 R2, c[0x0][0x3d0] ;  /* 0x0000f400ff027b82 */ /* 0x002e620000000a00 */
[----:B0-----:R-:W-:Y:S01]  /*1900*/  I2FP.F32.U32 R7, R20 ;  /* 0x0000001400077245 */ /* 0x001fe20000201000 */
[----:B-1----:R-:W-:-:S05]  /*1910*/  IMAD.WIDE.U32 R4, R4, 0x4, R2 ;  /* 0x0000000404047825 */ /* 0x002fca00078e0002 */
[----:B------:R2:W-:Y:S02]  /*1920*/  REDG.E.ADD.F32.FTZ.RN.STRONG.GPU desc[UR6][R4.64], R7 ;  /* 0x00000007040079a6 */ /* 0x0005e4000c12f306 */
.L_x_69:
[----:B------:R-:W-:Y:S05]  /*1930*/  BSYNC.RECONVERGENT B0 ;  /* 0x0000000000007941 */ /* 0x000fea0003800200 */
.L_x_68:
[----:B------:R-:W1:Y:S01]  /*1940*/  LDCU UR4, c[0x0][0x3e4] ;  /* 0x00007c80ff0477ac */ /* 0x000e620008000800 */
[----:B--2---:R-:W-:Y:S01]  /*1950*/  HFMA2 R5, -RZ, RZ, 0.93896484375, 0.000785350799560546875 ;  /* 0x3b83126fff057431 */ /* 0x004fe200000001ff */
[----:B------:R-:W-:Y:S01]  /*1960*/  MOV R0, 0x437a0000 ;  /* 0x437a000000007802 */ /* 0x000fe20000000f00 */
[----:B------:R-:W-:Y:S04]  /*1970*/  BSSY.RECONVERGENT B0, `(.L_x_70) ;  /* 0x000000f000007945 */ /* 0x000fe80003800200 */
[----:B------:R-:W-:Y:S01]  /*1980*/  FFMA R0, R5, -R0, 1 ;  /* 0x3f80000005007423 */ /* 0x000fe20000000800 */
[----:B-1----:R-:W-:-:S05]  /*1990*/  I2FP.F32.U32 R3, UR4 ;  /* 0x0000000400037c45 */ /* 0x002fca0008201000 */
[----:B------:R-:W-:-:S04]  /*19a0*/  FFMA R3, R3, -0.10000000149011611938, R22 ;  /* 0xbdcccccd03037823 */ /* 0x000fc80000000016 */
[----:B0-----:R-:W-:Y:S01]  /*19b0*/  FMUL R6, R3, 0.0010000000474974513054 ;  /* 0x3a83126f03067820 */ /* 0x001fe20000400000 */
[----:B------:R-:W-:-:S03]  /*19c0*/  FFMA R3, R0, R5, 0.0040000001899898052216 ;  /* 0x3b83126f00037423 */ /* 0x000fc60000000005 */
[----:B------:R-:W0:Y:S01]  /*19d0*/  FCHK P0, R6, 250 ;  /* 0x437a000006007902 */ /* 0x000e220000000000 */
[----:B------:R-:W-:-:S04]  /*19e0*/  FFMA R0, R6, R3, RZ ;  /* 0x0000000306007223 */ /* 0x000fc800000000ff */
[----:B------:R-:W-:-:S04]  /*19f0*/  FFMA R2, R0, -250, R6 ;  /* 0xc37a000000027823 */ /* 0x000fc80000000006 */
[----:B------:R-:W-:Y:S01]  /*1a00*/  FFMA R3, R3, R2, R0 ;  /* 0x0000000203037223 */ /* 0x000fe20000000000 */
[----:B0-----:R-:W-:Y:S06]  /*1a10*/  @!P0 BRA `(.L_x_71) ;  /* 0x0000000000108947 */ /* 0x001fec0003800000 */
[----:B------:R-:W-:Y:S02]  /*1a20*/  MOV R7, 0x437a0000 ;  /* 0x437a000000077802 */ /* 0x000fe40000000f00 */
[----:B------:R-:W-:-:S07]  /*1a30*/  MOV R8, 0x1a50 ;  /* 0x00001a5000087802 */ /* 0x000fce0000000f00 */
[----:B------:R-:W-:Y:S05]  /*1a40*/  CALL.REL.NOINC `($__internal_2_$__cuda_sm3x_div_rn_noftz_f32_slowpath) ;  /* 0x0000000000107944 */ /* 0x000fea0003c00000 */
[----:B------:R-:W-:-:S07]  /*1a50*/  MOV R3, R14 ;  /* 0x0000000e00037202 */ /* 0x000fce0000000f00 */
.L_x_71:
[----:B------:R-:W-:Y:S05]  /*1a60*/  BSYNC.RECONVERGENT B0 ;  /* 0x0000000000007941 */ /* 0x000fea0003800200 */
.L_x_70:
[----:B------:R-:W-:Y:S01]  /*1a70*/  REDG.E.ADD.F32.FTZ.RN.STRONG.GPU desc[UR6][R18.64], R3 ;  /* 0x00000003120079a6 */ /* 0x000fe2000c12f306 */
[----:B------:R-:W-:Y:S05]  /*1a80*/  EXIT ;  /* 0x000000000000794d */ /* 0x000fea0003800000 */
        .weak           $__internal_2_$__cuda_sm3x_div_rn_noftz_f32_slowpath
        .type           $__internal_2_$__cuda_sm3x_div_rn_noftz_f32_slowpath,@function
        .size           $__internal_2_$__cuda_sm3x_div_rn_noftz_f32_slowpath,(.L_x_86 - $__internal_2_$__cuda_sm3x_div_rn_noftz_f32_slowpath)
$__internal_2_$__cuda_sm3x_div_rn_noftz_f32_slowpath:
[----:B------:R-:W-:Y:S01]  /*1a90*/  SHF.R.U32.HI R14, RZ, 0x17, R7 ;  /* 0x00000017ff0e7819 */ /* 0x000fe20000011607 */
[----:B------:R-:W-:Y:S01]  /*1aa0*/  BSSY.RECONVERGENT B1, `(.L_x_72) ;  /* 0x0000062000017945 */ /* 0x000fe20003800200 */
[----:B------:R-:W-:Y:S02]  /*1ab0*/  SHF.R.U32.HI R15, RZ, 0x17, R6 ;  /* 0x00000017ff0f7819 */ /* 0x000fe40000011606 */
[----:B------:R-:W-:Y:S02]  /*1ac0*/  LOP3.LUT R14, R14, 0xff, RZ, 0xc0, !PT ;  /* 0x000000ff0e0e7812 */ /* 0x000fe400078ec0ff */
[----:B------:R-:W-:Y:S02]  /*1ad0*/  LOP3.LUT R23, R15, 0xff, RZ, 0xc0, !PT ;  /* 0x000000ff0f177812 */ /* 0x000fe400078ec0ff */
[----:B------:R-:W-:Y:S02]  /*1ae0*/  IADD3 R17, PT, PT, R14, -0x1, RZ ;  /* 0xffffffff0e117810 */ /* 0x000fe40007ffe0ff */
[----:B------:R-:W-:-:S02]  /*1af0*/  IADD3 R16, PT, PT, R23, -0x1, RZ ;  /* 0xffffffff17107810 */ /* 0x000fc40007ffe0ff */
        /* <DEDUP_REMOVED lines=23> */
[----:B------:R-:W-:Y:S01]  /*1c70*/  @!P0 FFMA R6, R6, 1.84467440737095516160e+19, RZ ;  /* 0x5f80000006068823 */ /* 0x000fe200000000ff */
[----:B------:R-:W-:Y:S01]  /*1c80*/  @!P0 MOV R15, 0xffffffc0 ;  /* 0xffffffc0000f8802 */ /* 0x000fe20000000f00 */
[----:B------:R-:W-:-:S03]  /*1c90*/  @!P1 FFMA R7, R7, 1.84467440737095516160e+19, RZ ;  /* 0x5f80000007079823 */ /* 0x000fc600000000ff */
[----:B------:R-:W-:-:S07]  /*1ca0*/  @!P1 IADD3 R15, PT, PT, R15, 0x40, RZ ;  /* 0x000000400f0f9810 */ /* 0x000fce0007ffe0ff */
.L_x_73:
[----:B------:R-:W-:Y:S01]  /*1cb0*/  LEA R16, R14, 0xc0800000, 0x17 ;  /* 0xc08000000e107811 */ /* 0x000fe200078eb8ff */
[----:B------:R-:W-:Y:S01]  /*1cc0*/  BSSY.RECONVERGENT B2, `(.L_x_78) ;  /* 0x0000036000027945 */ /* 0x000fe20003800200 */
[----:B------:R-:W-:Y:S02]  /*1cd0*/  IADD3 R23, PT, PT, R23, -0x7f, RZ ;  /* 0xffffff8117177810 */ /* 0x000fe40007ffe0ff */
[----:B------:R-:W-:-:S03]  /*1ce0*/  IADD3 R22, PT, PT, -R16, R7, RZ ;  /* 0x0000000710167210 */ /* 0x000fc60007ffe1ff */
[C---:B------:R-:W-:Y:S01]  /*1cf0*/  IMAD R6, R23.reuse, -0x800000, R6 ;  /* 0xff80000017067824 */ /* 0x040fe200078e0206 */
[----:B------:R0:W1:Y:S01]  /*1d00*/  MUFU.RCP R7, R22 ;  /* 0x0000001600077308 */ /* 0x0000620000001000 */
[----:B------:R-:W-:Y:S01]  /*1d10*/  FADD.FTZ R17, -R22, -RZ ;  /* 0x800000ff16117221 */ /* 0x000fe20000010100 */
[----:B0-----:R-:W-:-:S04]  /*1d20*/  IADD3 R22, PT, PT, R23, 0x7f, -R14 ;  /* 0x0000007f17167810 */ /* 0x001fc80007ffe80e */
[----:B------:R-:W-:Y:S01]  /*1d30*/  IADD3 R15, PT, PT, R22, R15, RZ ;  /* 0x0000000f160f7210 */ /* 0x000fe20007ffe0ff */
[----:B-1----:R-:W-:-:S04]  /*1d40*/  FFMA R16, R7, R17, 1 ;  /* 0x3f80000007107423 */ /* 0x002fc80000000011 */
[----:B------:R-:W-:-:S04]  /*1d50*/  FFMA R7, R7, R16, R7 ;  /* 0x0000001007077223 */ /* 0x000fc80000000007 */
[----:B------:R-:W-:-:S04]  /*1d60*/  FFMA R16, R6, R7, RZ ;  /* 0x0000000706107223 */ /* 0x000fc800000000ff */
[----:B------:R-:W-:-:S04]  /*1d70*/  FFMA R24, R17, R16, R6 ;  /* 0x0000001011187223 */ /* 0x000fc80000000006 */
[----:B------:R-:W-:-:S04]  /*1d80*/  FFMA R16, R7, R24, R16 ;  /* 0x0000001807107223 */ /* 0x000fc80000000010 */
[----:B------:R-:W-:-:S04]  /*1d90*/  FFMA R17, R17, R16, R6 ;  /* 0x0000001011117223 */ /* 0x000fc80000000006 */
[----:B------:R-:W-:-:S05]  /*1da0*/  FFMA R6, R7, R17, R16 ;  /* 0x0000001107067223 */ /* 0x000fca0000000010 */
[----:B------:R-:W-:-:S04]  /*1db0*/  SHF.R.U32.HI R14, RZ, 0x17, R6 ;  /* 0x00000017ff0e7819 */ /* 0x000fc80000011606 */
[----:B------:R-:W-:-:S04]  /*1dc0*/  LOP3.LUT R14, R14, 0xff, RZ, 0xc0, !PT ;  /* 0x000000ff0e0e7812 */ /* 0x000fc800078ec0ff */
[----:B------:R-:W-:-:S04]  /*1dd0*/  IADD3 R22, PT, PT, R14, R15, RZ ;  /* 0x0000000f0e167210 */ /* 0x000fc80007ffe0ff */
        /* <DEDUP_REMOVED lines=11> */
[C---:B------:R-:W-:Y:S02]  /*1e90*/  ISETP.NE.AND P2, PT, R22.reuse, RZ, PT ;  /* 0x000000ff1600720c */ /* 0x040fe40003f45270 */
[----:B------:R-:W-:Y:S02]  /*1ea0*/  ISETP.NE.AND P1, PT, R22, RZ, PT ;  /* 0x000000ff1600720c */ /* 0x000fe40003f25270 */
[----:B------:R-:W-:Y:S01]  /*1eb0*/  LOP3.LUT R15, R14, 0x7fffff, RZ, 0xc0, !PT ;  /* 0x007fffff0e0f7812 */ /* 0x000fe200078ec0ff */
[CCC-:B------:R-:W-:Y:S01]  /*1ec0*/  FFMA.RP R14, R7.reuse, R17.reuse, R16.reuse ;  /* 0x00000011070e7223 */ /* 0x1c0fe20000008010 */
[----:B------:R-:W-:Y:S01]  /*1ed0*/  FFMA.RM R7, R7, R17, R16 ;  /* 0x0000001107077223 */ /* 0x000fe20000004010 */
[----:B------:R-:W-:Y:S02]  /*1ee0*/  IADD3 R16, PT, PT, R22, 0x20, RZ ;  /* 0x0000002016107810 */ /* 0x000fe40007ffe0ff */
        /* <DEDUP_REMOVED lines=11> */
[----:B------:R-:W-:-:S04]  /*1fa0*/  LOP3.LUT R7, R7, R14, RZ, 0xc0, !PT ;  /* 0x0000000e07077212 */ /* 0x000fc800078ec0ff */
[----:B------:R-:W-:-:S04]  /*1fb0*/  IADD3 R7, PT, PT, R16, R7, RZ ;  /* 0x0000000710077210 */ /* 0x000fc80007ffe0ff */
[----:B------:R-:W-:Y:S01]  /*1fc0*/  LOP3.LUT R6, R7, R6, RZ, 0xfc, !PT ;  /* 0x0000000607067212 */ /* 0x000fe200078efcff */
[----:B------:R-:W-:Y:S06]  /*1fd0*/  BRA `(.L_x_81) ;  /* 0x0000000000107947 */ /* 0x000fec0003800000 */
.L_x_80:
[----:B------:R-:W-:-:S04]  /*1fe0*/  LOP3.LUT R6, R6, 0x80000000, RZ, 0xc0, !PT ;  /* 0x8000000006067812 */ /* 0x000fc800078ec0ff */
[----:B------:R-:W-:Y:S01]  /*1ff0*/  LOP3.LUT R6, R6, 0x7f800000, RZ, 0xfc, !PT ;  /* 0x7f80000006067812 */ /* 0x000fe200078efcff */
[----:B------:R-:W-:Y:S06]  /*2000*/  BRA `(.L_x_81) ;  /* 0x0000000000047947 */ /* 0x000fec0003800000 */
.L_x_79:
[----:B------:R-:W-:-:S07]  /*2010*/  LEA R6, R15, R6, 0x17 ;  /* 0x000000060f067211 */ /* 0x000fce00078eb8ff */
.L_x_81:
[----:B------:R-:W-:Y:S05]  /*2020*/  BSYNC.RECONVERGENT B2 ;  /* 0x0000000000027941 */ /* 0x000fea0003800200 */
.L_x_78:
[----:B------:R-:W-:Y:S05]  /*2030*/  BRA `(.L_x_82) ;  /* 0x0000000000207947 */ /* 0x000fea0003800000 */
.L_x_77:
[----:B------:R-:W-:-:S04]  /*2040*/  LOP3.LUT R6, R7, 0x80000000, R6, 0x48, !PT ;  /* 0x8000000007067812 */ /* 0x000fc800078e4806 */
[----:B------:R-:W-:Y:S01]  /*2050*/  LOP3.LUT R6, R6, 0x7f800000, RZ, 0xfc, !PT ;  /* 0x7f80000006067812 */ /* 0x000fe200078efcff */
[----:B------:R-:W-:Y:S06]  /*2060*/  BRA `(.L_x_82) ;  /* 0x0000000000147947 */ /* 0x000fec0003800000 */
.L_x_76:
[----:B------:R-:W-:Y:S01]  /*2070*/  LOP3.LUT R6, R7, 0x80000000, R6, 0x48, !PT ;  /* 0x8000000007067812 */ /* 0x000fe200078e4806 */
[----:B------:R-:W-:Y:S06]  /*2080*/  BRA `(.L_x_82) ;  /* 0x00000000000c7947 */ /* 0x000fec0003800000 */
.L_x_75:
[----:B------:R-:W0:Y:S01]  /*2090*/  MUFU.RSQ R6, -QNAN ;  /* 0xffc0000000067908 */ /* 0x000e220000001400 */
[----:B------:R-:W-:Y:S05]  /*20a0*/  BRA `(.L_x_82) ;  /* 0x0000000000047947 */ /* 0x000fea0003800000 */
.L_x_74:
[----:B------:R-:W-:-:S07]  /*20b0*/  FADD.FTZ R6, R6, R7 ;  /* 0x0000000706067221 */ /* 0x000fce0000010000 */
.L_x_82:
[----:B------:R-:W-:Y:S05]  /*20c0*/  BSYNC.RECONVERGENT B1 ;  /* 0x0000000000017941 */ /* 0x000fea0003800200 */
.L_x_72:
[----:B------:R-:W-:Y:S01]  /*20d0*/  HFMA2 R7, -RZ, RZ, 0, 0 ;  /* 0x00000000ff077431 */ /* 0x000fe200000001ff */
[----:B0-----:R-:W-:Y:S02]  /*20e0*/  MOV R14, R6 ;  /* 0x00000006000e7202 */ /* 0x001fe40000000f00 */
[----:B------:R-:W-:-:S04]  /*20f0*/  MOV R6, R8 ;  /* 0x0000000800067202 */ /* 0x000fc80000000f00 */
[----:B------:R-:W-:Y:S05]  /*2100*/  RET.REL.NODEC R6 `(population_izhikevich_step) ;  /* 0xffffffdc06bc7950 */ /* 0x000fea0003c3ffff */
.L_x_83:
        /* <DEDUP_REMOVED lines=15> */
.L_x_86:


//--------------------- .nv.shared.reserved.0     --------------------------
	.section	.nv.shared.reserved.0,"aw",@nobits
	.weak		__nv_reservedSMEM_offset_0_alias
	.size		__nv_reservedSMEM_offset_0_alias, 0, 64
	.other		__nv_reservedSMEM_offset_0_alias,@"STO_CUDA_RESERVED_SHARED STV_DEFAULT"
__nv_reservedSMEM_offset_0_alias:
	.zero		0
	.zero		64


//--------------------- .nv.constant0.init_population_state --------------------------
	.section	.nv.constant0.init_population_state,"a",@progbits
	.sectionflags	@""
	.align	4
.nv.constant0.init_population_state:
	.zero		936


//--------------------- .nv.constant0.reset_population_rates --------------------------
	.section	.nv.constant0.reset_population_rates,"a",@progbits
	.sectionflags	@""
	.align	4
.nv.constant0.reset_population_rates:
	.zero		916


//--------------------- .nv.constant0.population_spike_emit --------------------------
	.section	.nv.constant0.population_spike_emit,"a",@progbits
	.sectionflags	@""
	.align	4
.nv.constant0.population_spike_emit:
	.zero		976


//--------------------- .nv.constant0.population_izhikevich_step --------------------------
	.section	.nv.constant0.population_izhikevich_step,"a",@progbits
	.sectionflags	@""
	.align	4
.nv.constant0.population_izhikevich_step:
	.zero		1000


//--------------------- SYMBOLS --------------------------

	.type		.nv.reservedSmem.offset0,@object
	.size		.nv.reservedSmem.offset0,0x4
